	.target	sm_90a

	.elftype	@"ET_EXEC"


//--------------------- .note.nv.tkinfo           --------------------------
	.section	.note.nv.tkinfo,"",@"SHT_NOTE"
	.sectionflags	@"SHF_NOTE_NV_TKINFO"
	.tkinfo
        /*0018*/ 	.word	0x00000002
        /*0030*/ 	.string	""
        /*0030*/ 	.string	"ptxas"
        /*0030*/ 	.string	"Cuda compilation tools, release 13.0, V13.0.88"
        /*0030*/ 	.string	"Build cuda_13.0.r13.0/compiler.36424714_0"
        /*0030*/ 	.string	"-v  -suppress-debug-info  -lineinfo  -arch sm_90a "



//--------------------- .note.nv.cuinfo           --------------------------
	.section	.note.nv.cuinfo,"",@"SHT_NOTE"
	.sectionflags	@"SHF_NOTE_NV_CUINFO"
        /*0018*/ 	.short	0x0002
        /*001a*/ 	.short	0x005a
        /*001c*/ 	.short	0x0082
	.zero		2


//--------------------- .nv.info                  --------------------------
	.section	.nv.info,"",@"SHT_CUDA_INFO"
	.align	4


	//----- nvinfo : EIATTR_REGCOUNT
	.align		4
        /*0000*/ 	.byte	0x04, 0x2f
        /*0002*/ 	.short	(.L_1 - .L_0)
	.align		4
.L_0:
        /*0004*/ 	.word	index@(gluon_wgmma)
        /*0008*/ 	.word	0x0000009a


	//----- nvinfo : EIATTR_FRAME_SIZE
	.align		4
.L_1:
        /*000c*/ 	.byte	0x04, 0x11
        /*000e*/ 	.short	(.L_3 - .L_2)
	.align		4
.L_2:
        /*0010*/ 	.word	index@(gluon_wgmma)
        /*0014*/ 	.word	0x00000000


	//----- nvinfo : EIATTR_MIN_STACK_SIZE
	.align		4
.L_3:
        /*0018*/ 	.byte	0x04, 0x12
        /*001a*/ 	.short	(.L_5 - .L_4)
	.align		4
.L_4:
        /*001c*/ 	.word	index@(gluon_wgmma)
        /*0020*/ 	.word	0x00000000
.L_5:


//--------------------- .nv.compat                --------------------------
	.section	.nv.compat,"",@"SHT_CUDA_COMPAT_INFO"
	.align	4
        /*0000*/ 	.byte	0x02, 0x09, 0x01, 0x00, 0x02, 0x02, 0x04, 0x00, 0x02, 0x05, 0x05, 0x00, 0x03, 0x07, 0x01, 0x01
        /*0010*/ 	.byte	0x02, 0x03, 0x03, 0x00, 0x02, 0x06, 0x01, 0x00, 0x04, 0x0b, 0x08, 0x00, 0x00, 0x00, 0x00, 0x00
        /*0020*/ 	.byte	0x00, 0x00, 0x00, 0x00


//--------------------- .nv.info.gluon_wgmma      --------------------------
	.section	.nv.info.gluon_wgmma,"",@"SHT_CUDA_INFO"
	.sectionflags	@""
	.align	4


	//----- nvinfo : EIATTR_CUDA_API_VERSION
	.align		4
        /*0000*/ 	.byte	0x04, 0x37
        /*0002*/ 	.short	(.L_7 - .L_6)
.L_6:
        /*0004*/ 	.word	0x00000082


	//----- nvinfo : EIATTR_KPARAM_INFO
	.align		4
.L_7:
        /*0008*/ 	.byte	0x04, 0x17
        /*000a*/ 	.short	(.L_9 - .L_8)
.L_8:
        /*000c*/ 	.word	0x00000000
        /*0010*/ 	.short	0x000a
        /*0012*/ 	.short	0x0048
        /*0014*/ 	.byte	0x00, 0xf4, 0x21, 0x00


	//----- nvinfo : EIATTR_KPARAM_INFO
	.align		4
.L_9:
        /*0018*/ 	.byte	0x04, 0x17
        /*001a*/ 	.short	(.L_11 - .L_10)
.L_10:
        /*001c*/ 	.word	0x00000000
        /*0020*/ 	.short	0x0009
        /*0022*/ 	.short	0x0040
        /*0024*/ 	.byte	0x00, 0xf4, 0x21, 0x00


	//----- nvinfo : EIATTR_KPARAM_INFO
	.align		4
.L_11:
        /*0028*/ 	.byte	0x04, 0x17
        /*002a*/ 	.short	(.L_13 - .L_12)
.L_12:
        /*002c*/ 	.word	0x00000000
        /*0030*/ 	.short	0x0008
        /*0032*/ 	.short	0x0038
        /*0034*/ 	.byte	0x00, 0xf0, 0x21, 0x00


	//----- nvinfo : EIATTR_KPARAM_INFO
	.align		4
.L_13:
        /*0038*/ 	.byte	0x04, 0x17
        /*003a*/ 	.short	(.L_15 - .L_14)
.L_14:
        /*003c*/ 	.word	0x00000000
        /*0040*/ 	.short	0x0007
        /*0042*/ 	.short	0x0030
        /*0044*/ 	.byte	0x00, 0xf0, 0x21, 0x00


	//----- nvinfo : EIATTR_KPARAM_INFO
	.align		4
.L_15:
        /*0048*/ 	.byte	0x04, 0x17
        /*004a*/ 	.short	(.L_17 - .L_16)
.L_16:
        /*004c*/ 	.word	0x00000000
        /*0050*/ 	.short	0x0006
        /*0052*/ 	.short	0x0028
        /*0054*/ 	.byte	0x00, 0xf0, 0x21, 0x00


	//----- nvinfo : EIATTR_KPARAM_INFO
	.align		4
.L_17:
        /*0058*/ 	.byte	0x04, 0x17
        /*005a*/ 	.short	(.L_19 - .L_18)
.L_18:
        /*005c*/ 	.word	0x00000000
        /*0060*/ 	.short	0x0005
        /*0062*/ 	.short	0x0020
        /*0064*/ 	.byte	0x00, 0xf0, 0x11, 0x00


	//----- nvinfo : EIATTR_KPARAM_INFO
	.align		4
.L_19:
        /*0068*/ 	.byte	0x04, 0x17
        /*006a*/ 	.short	(.L_21 - .L_20)
.L_20:
        /*006c*/ 	.word	0x00000000
        /*0070*/ 	.short	0x0004
        /*0072*/ 	.short	0x001c
        /*0074*/ 	.byte	0x00, 0xf0, 0x11, 0x00


	//----- nvinfo : EIATTR_KPARAM_INFO
	.align		4
.L_21:
        /*0078*/ 	.byte	0x04, 0x17
        /*007a*/ 	.short	(.L_23 - .L_22)
.L_22:
        /*007c*/ 	.word	0x00000000
        /*0080*/ 	.short	0x0003
        /*0082*/ 	.short	0x0018
        /*0084*/ 	.byte	0x00, 0xf0, 0x11, 0x00


	//----- nvinfo : EIATTR_KPARAM_INFO
	.align		4
.L_23:
        /*0088*/ 	.byte	0x04, 0x17
        /*008a*/ 	.short	(.L_25 - .L_24)
.L_24:
        /*008c*/ 	.word	0x00000000
        /*0090*/ 	.short	0x0002
        /*0092*/ 	.short	0x0010
        /*0094*/ 	.byte	0x00, 0xf4, 0x21, 0x00


	//----- nvinfo : EIATTR_KPARAM_INFO
	.align		4
.L_25:
        /*0098*/ 	.byte	0x04, 0x17
        /*009a*/ 	.short	(.L_27 - .L_26)
.L_26:
        /*009c*/ 	.word	0x00000000
        /*00a0*/ 	.short	0x0001
        /*00a2*/ 	.short	0x0008
        /*00a4*/ 	.byte	0x00, 0xf4, 0x21, 0x00


	//----- nvinfo : EIATTR_KPARAM_INFO
	.align		4
.L_27:
        /*00a8*/ 	.byte	0x04, 0x17
        /*00aa*/ 	.short	(.L_29 - .L_28)
.L_28:
        /*00ac*/ 	.word	0x00000000
        /*00b0*/ 	.short	0x0000
        /*00b2*/ 	.short	0x0000
        /*00b4*/ 	.byte	0x00, 0xf4, 0x21, 0x00


	//----- nvinfo : EIATTR_SPARSE_MMA_MASK
	.align		4
.L_29:
        /*00b8*/ 	.byte	0x03, 0x50
        /*00ba*/ 	.short	0x0000


	//----- nvinfo : EIATTR_MAXREG_COUNT
	.align		4
        /*00bc*/ 	.byte	0x03, 0x1b
        /*00be*/ 	.short	0x00ff


	//----- nvinfo : EIATTR_NUM_BARRIERS
	.align		4
        /*00c0*/ 	.byte	0x02, 0x4c
        /*00c2*/ 	.byte	0x01
	.zero		1


	//----- nvinfo : EIATTR_MERCURY_ISA_VERSION
	.align		4
        /*00c4*/ 	.byte	0x03, 0x5f
        /*00c6*/ 	.short	0x0101


	//----- nvinfo : EIATTR_INT_WARP_WIDE_INSTR_OFFSETS
	.align		4
        /*00c8*/ 	.byte	0x04, 0x31
        /*00ca*/ 	.short	(.L_31 - .L_30)


	//   ....[0]....
.L_30:
        /*00cc*/ 	.word	0x000015a0


	//   ....[1]....
        /*00d0*/ 	.word	0x000015c0


	//   ....[2]....
        /*00d4*/ 	.word	0x000015d0


	//   ....[3]....
        /*00d8*/ 	.word	0x000016b0


	//   ....[4]....
        /*00dc*/ 	.word	0x00001c90


	//   ....[5]....
        /*00e0*/ 	.word	0x00001ca0


	//   ....[6]....
        /*00e4*/ 	.word	0x00001d20


	//   ....[7]....
        /*00e8*/ 	.word	0x00001d30


	//   ....[8]....
        /*00ec*/ 	.word	0x000021b0


	//   ....[9]....
        /*00f0*/ 	.word	0x000021d0


	//----- nvinfo : EIATTR_COOP_GROUP_MASK_REGIDS
	.align		4
.L_31:
        /*00f4*/ 	.byte	0x04, 0x29
        /*00f6*/ 	.short	(.L_33 - .L_32)


	//   ....[0]....
.L_32:
        /*00f8*/ 	.word	0xffffffff


	//   ....[1]....
        /*00fc*/ 	.word	0xffffffff


	//   ....[2]....
        /*0100*/ 	.word	0xffffffff


	//----- nvinfo : EIATTR_COOP_GROUP_INSTR_OFFSETS
	.align		4
.L_33:
        /*0104*/ 	.byte	0x04, 0x28
        /*0106*/ 	.short	(.L_35 - .L_34)


	//   ....[0]....
.L_34:
        /*0108*/ 	.word	0x00000140


	//   ....[1]....
        /*010c*/ 	.word	0x000006e0


	//   ....[2]....
        /*0110*/ 	.word	0x00000cb0


	//----- nvinfo : EIATTR_MBARRIER_INSTR_OFFSETS
	.align		4
.L_35:
        /*0114*/ 	.byte	0x04, 0x39
        /*0116*/ 	.short	(.L_37 - .L_36)


	//   ....[0]....
.L_36:
        /*0118*/ 	.word	0x00001720
        /*011c*/ 	.word	0x000000ff
        /*0120*/ 	.word	0x00006000
        /*0124*/ 	.short	0x0100
        /*0126*/ 	.byte	0x08
	.zero		1


	//   ....[1]....
        /*0128*/ 	.word	0x00001740
        /*012c*/ 	.word	0x000000ff
        /*0130*/ 	.word	0x00006008
        /*0134*/ 	.short	0x0100
        /*0136*/ 	.byte	0x08
	.zero		1


	//   ....[2]....
        /*0138*/ 	.word	0x00001760
        /*013c*/ 	.word	0x000000ff
        /*0140*/ 	.word	0x00006010
        /*0144*/ 	.short	0x0100
        /*0146*/ 	.byte	0x08
	.zero		1


	//   ....[3]....
        /*0148*/ 	.word	0x00001df0
        /*014c*/ 	.word	0x000000ff
        /*0150*/ 	.word	0x00006000
        /*0154*/ 	.short	0x010a
        /*0156*/ 	.byte	0x20
	.zero		1


	//   ....[4]....
        /*0158*/ 	.word	0x00002080
        /*015c*/ 	.word	0x000000ff
        /*0160*/ 	.word	0x00006000
        /*0164*/ 	.short	0x0108
        /*0166*/ 	.byte	0x08
	.zero		1


	//   ....[5]....
        /*0168*/ 	.word	0x00002160
        /*016c*/ 	.word	0x000000ff
        /*0170*/ 	.word	0x00006008
        /*0174*/ 	.short	0x0108
        /*0176*/ 	.byte	0x08
	.zero		1


	//   ....[6]....
        /*0178*/ 	.word	0x00002280
        /*017c*/ 	.word	0x000000ff
        /*0180*/ 	.word	0x00006010
        /*0184*/ 	.short	0x0108
        /*0186*/ 	.byte	0x08
	.zero		1


	//   ....[7]....
        /*0188*/ 	.word	0x00002990
        /*018c*/ 	.word	0x000000ff
        /*0190*/ 	.word	0x00006000
        /*0194*/ 	.short	0x010a
        /*0196*/ 	.byte	0x20
	.zero		1


	//----- nvinfo : EIATTR_NUM_MBARRIERS
	.align		4
.L_37:
        /*0198*/ 	.byte	0x03, 0x38
        /*019a*/ 	.short	0x0003


	//----- nvinfo : EIATTR_EXIT_INSTR_OFFSETS
	.align		4
        /*019c*/ 	.byte	0x04, 0x1c
        /*019e*/ 	.short	(.L_39 - .L_38)


	//   ....[0]....
.L_38:
        /*01a0*/ 	.word	0x00002980


	//----- nvinfo : EIATTR_REQNTID
	.align		4
.L_39:
        /*01a4*/ 	.byte	0x04, 0x10
        /*01a6*/ 	.short	(.L_41 - .L_40)
.L_40:
        /*01a8*/ 	.word	0x00000080
        /*01ac*/ 	.word	0x00000001
        /*01b0*/ 	.word	0x00000001


	//----- nvinfo : EIATTR_CRS_STACK_SIZE
	.align		4
.L_41:
        /*01b4*/ 	.byte	0x04, 0x1e
        /*01b6*/ 	.short	(.L_43 - .L_42)
.L_42:
        /*01b8*/ 	.word	0x00000000


	//----- nvinfo : EIATTR_CBANK_PARAM_SIZE
	.align		4
.L_43:
        /*01bc*/ 	.byte	0x03, 0x19
        /*01be*/ 	.short	0x0050


	//----- nvinfo : EIATTR_PARAM_CBANK
	.align		4
        /*01c0*/ 	.byte	0x04, 0x0a
        /*01c2*/ 	.short	(.L_45 - .L_44)
	.align		4
.L_44:
        /*01c4*/ 	.word	index@(.nv.constant0.gluon_wgmma)
        /*01c8*/ 	.short	0x0210
        /*01ca*/ 	.short	0x0050


	//----- nvinfo : EIATTR_SW_WAR
	.align		4
.L_45:
        /*01cc*/ 	.byte	0x04, 0x36
        /*01ce*/ 	.short	(.L_47 - .L_46)
.L_46:
        /*01d0*/ 	.word	0x00000008
.L_47:


//--------------------- .nv.callgraph             --------------------------
	.section	.nv.callgraph,"",@"SHT_CUDA_CALLGRAPH"
	.align	4
	.sectionentsize	8
	.align		4
        /*0000*/ 	.word	0x00000000
	.align		4
        /*0004*/ 	.word	0xffffffff
	.align		4
        /*0008*/ 	.word	0x00000000
	.align		4
        /*000c*/ 	.word	0xfffffffe
	.align		4
        /*0010*/ 	.word	0x00000000
	.align		4
        /*0014*/ 	.word	0xfffffffd
	.align		4
        /*0018*/ 	.word	0x00000000
	.align		4
        /*001c*/ 	.word	0xfffffffc


//--------------------- .text.gluon_wgmma         --------------------------
	.section	.text.gluon_wgmma,"ax",@progbits
	.align	128
        .global         gluon_wgmma
        .type           gluon_wgmma,@function
        .size           gluon_wgmma,(.L_x_53 - gluon_wgmma)
        .other          gluon_wgmma,@"STO_CUDA_ENTRY STV_DEFAULT"
gluon_wgmma:
.text.gluon_wgmma:
[----:B------:R-:W-:Y:S01]  /*0000*/  LDC R1, c[0x0][0x28] ;  /* 0x00000a00ff017b82 */ /* 0x000fe20000000800 */
[----:B------:R-:W1:Y:S07]  /*0010*/  S2R R0, SR_TID.X ;  /* 0x0000000000007919 */ /* 0x000e6e0000002100 */
[----:B------:R-:W2:Y:S01]  /*0020*/  S2UR UR4, SR_CgaCtaId ;  /* 0x00000000000479c3 */ /* 0x000ea20000008800 */
[----:B------:R-:W-:Y:S01]  /*0030*/  UMOV UR8, 0x400 ;  /* 0x0000040000087882 */ /* 0x000fe20000000000 */
[----:B------:R-:W-:Y:S01]  /*0040*/  ULDC UR6, c[0x0][0xc] ;  /* 0x0000030000067ab9 */ /* 0x000fe20000000800 */
[----:B------:R-:W-:Y:S01]  /*0050*/  ULDC.64 UR30, c[0x0][0x250] ;  /* 0x00009400001e7ab9 */ /* 0x000fe20000000a00 */
[----:B------:R-:W-:Y:S04]  /*0060*/  BSSY B0, `(.L_x_0) ;  /* 0x000001e000007945 */ /* 0x000fe80003800000 */
[----:B------:R-:W3:Y:S08]  /*0070*/  LDC R12, c[0x0][0x230] ;  /* 0x00008c00ff0c7b82 */ /* 0x000ef00000000800 */
[----:B------:R-:W-:Y:S08]  /*0080*/  S2UR UR29, SR_CTAID.Y ;  /* 0x00000000001d79c3 */ /* 0x000ff00000002600 */
[----:B------:R-:W4:Y:S01]  /*0090*/  S2UR UR5, SR_CTAID.Z ;  /* 0x00000000000579c3 */ /* 0x000f220000002700 */
[----:B--2---:R-:W-:-:S03]  /*00a0*/  ULEA UR8, UR4, UR8, 0x18 ;  /* 0x0000000804087291 */ /* 0x004fc6000f8ec03f */
[----:B------:R-:W-:Y:S01]  /*00b0*/  ULDC UR4, c[0x0][0x10] ;  /* 0x0000040000047ab9 */ /* 0x000fe20000000800 */
[----:B-1----:R-:W-:-:S03]  /*00c0*/  LOP3.LUT R7, R0, 0x7f, RZ, 0xc0, !PT ;  /* 0x0000007f00077812 */ /* 0x002fc600078ec0ff */
[----:B------:R-:W1:Y:S01]  /*00d0*/  S2UR UR28, SR_CTAID.X ;  /* 0x00000000001c79c3 */ /* 0x000e620000002500 */
[----:B---3--:R-:W-:Y:S01]  /*00e0*/  VIADD R5, R12, 0xffffffff ;  /* 0xffffffff0c057836 */ /* 0x008fe20000000000 */
[C---:B------:R-:W-:Y:S02]  /*00f0*/  ISETP.GE.U32.AND P0, PT, R7.reuse, 0x20, PT ;  /* 0x000000200700780c */ /* 0x040fe40003f06070 */
[C---:B------:R-:W-:Y:S02]  /*0100*/  ISETP.NE.U32.AND P2, PT, R7.reuse, RZ, PT ;  /* 0x000000ff0700720c */ /* 0x040fe40003f45070 */
[----:B------:R-:W-:Y:S02]  /*0110*/  LEA R4, R7, UR8, 0x2 ;  /* 0x0000000807047c11 */ /* 0x000fe4000f8e10ff */
[----:B------:R-:W2:Y:S07]  /*0120*/  LDC R6, c[0x0][0x228] ;  /* 0x00008a00ff067b82 */ /* 0x000eae0000000800 */
[----:B------:R3:W-:Y:S01]  /*0130*/  @!P0 STS [R4], RZ ;  /* 0x000000ff04008388 */ /* 0x0007e20000000800 */
[----:B------:R-:W-:-:S03]  /*0140*/  NOP ;  /* 0x0000000000007918 */ /* 0x000fc60000000000 */
[----:B------:R3:W-:Y:S01]  /*0150*/  @!P2 STS [UR8+0x20], R5 ;  /* 0x00002005ff00a988 */ /* 0x0007e20008000808 */
[----:B----4-:R-:W-:-:S04]  /*0160*/  UIMAD UR4, UR5, UR4, UR29 ;  /* 0x00000004050472a4 */ /* 0x010fc8000f8e021d */
[----:B-1----:R-:W-:-:S04]  /*0170*/  UIMAD UR4, UR4, UR6, UR28 ;  /* 0x00000006040472a4 */ /* 0x002fc8000f8e021c */
[----:B------:R-:W-:Y:S01]  /*0180*/  UIMAD UR5, UR4, 0x180, URZ ;  /* 0x00000180040578a4 */ /* 0x000fe2000f8e023f */
[----:B--2---:R-:W-:Y:S02]  /*0190*/  VIADD R6, R6, 0xffffffff ;  /* 0xffffffff06067836 */ /* 0x004fe40000000000 */
[----:B------:R-:W-:Y:S01]  /*01a0*/  UMOV UR4, URZ ;  /* 0x0000003f00047c82 */ /* 0x000fe20008000000 */
[----:B------:R-:W-:-:S04]  /*01b0*/  UIADD3 UR24, UP0, UR5, UR30, URZ ;  /* 0x0000001e05187290 */ /* 0x000fc8000ff1e03f */
[----:B------:R-:W-:Y:S01]  /*01c0*/  ULEA.HI.X.SX32 UR25, UR5, UR31, 0x1, UP0 ;  /* 0x0000001f05197291 */ /* 0x000fe200080f0e3f */
[----:B---3--:R-:W-:Y:S11]  /*01d0*/  @P2 BRA `(.L_x_1) ;  /* 0x0000000000182947 */ /* 0x008ff60003800000 */
[----:B------:R-:W1:Y:S01]  /*01e0*/  LDS R2, [UR8+0x8] ;  /* 0x00000808ff027984 */ /* 0x000e620008000800 */
[----:B------:R-:W2:Y:S01]  /*01f0*/  LDC.64 R8, c[0x0][0x210] ;  /* 0x00008400ff087b82 */ /* 0x000ea20000000a00 */
[----:B------:R-:W-:Y:S02]  /*0200*/  IMAD.MOV.U32 R3, RZ, RZ, 0x70 ;  /* 0x00000070ff037424 */ /* 0x000fe400078e00ff */
[----:B--2---:R2:W-:Y:S03]  /*0210*/  STS.64 [UR8], R8 ;  /* 0x00000008ff007988 */ /* 0x0045e60008000a08 */
[----:B-1----:R-:W-:-:S05]  /*0220*/  LOP3.LUT R2, R2, 0x10, R3, 0xd8, !PT ;  /* 0x0000001002027812 */ /* 0x002fca00078ed803 */
[----:B------:R2:W-:Y:S02]  /*0230*/  STS [UR8+0x8], R2 ;  /* 0x00000802ff007988 */ /* 0x0005e40008000808 */
.L_x_1:
[----:B------:R-:W-:Y:S05]  /*0240*/  BSYNC B0 ;  /* 0x0000000000007941 */ /* 0x000fea0003800000 */
.L_x_0:
[----:B------:R-:W-:Y:S04]  /*0250*/  BSSY B0, `(.L_x_2) ;  /* 0x000000a000007945 */ /* 0x000fe80003800000 */
[----:B------:R-:W-:Y:S05]  /*0260*/  @P2 BRA `(.L_x_3) ;  /* 0x0000000000202947 */ /* 0x000fea0003800000 */
[----:B--2---:R-:W1:Y:S01]  /*0270*/  LDS R2, [UR8+0x34] ;  /* 0x00003408ff027984 */ /* 0x004e620008000800 */
[----:B------:R-:W-:Y:S02]  /*0280*/  IMAD.MOV.U32 R3, RZ, RZ, 0x1f000000 ;  /* 0x1f000000ff037424 */ /* 0x000fe400078e00ff */
[----:B------:R-:W-:Y:S01]  /*0290*/  @!P2 IMAD.MOV.U32 R8, RZ, RZ, 0x7f ;  /* 0x0000007fff08a424 */ /* 0x000fe200078e00ff */
[----:B------:R-:W2:Y:S02]  /*02a0*/  @!P2 LDS R9, [UR8+0x38] ;  /* 0x00003808ff09a984 */ /* 0x000ea40008000800 */
[----:B-1----:R-:W-:Y:S02]  /*02b0*/  LOP3.LUT R2, R2, 0xff000000, R3, 0xb8, !PT ;  /* 0xff00000002027812 */ /* 0x002fe400078eb803 */
[----:B--2---:R-:W-:-:S03]  /*02c0*/  @!P2 LOP3.LUT R3, R9, 0xff, R8, 0xb8, !PT ;  /* 0x000000ff0903a812 */ /* 0x004fc600078eb808 */
[----:B------:R1:W-:Y:S04]  /*02d0*/  STS [UR8+0x34], R2 ;  /* 0x00003402ff007988 */ /* 0x0003e80008000808 */
[----:B------:R1:W-:Y:S02]  /*02e0*/  @!P2 STS [UR8+0x38], R3 ;  /* 0x00003803ff00a988 */ /* 0x0003e40008000808 */
.L_x_3:
[----:B------:R-:W-:Y:S05]  /*02f0*/  BSYNC B0 ;  /* 0x0000000000007941 */ /* 0x000fea0003800000 */
.L_x_2:
[----:B------:R-:W-:Y:S04]  /*0300*/  BSSY B0, `(.L_x_4) ;  /* 0x000000a000007945 */ /* 0x000fe80003800000 */
[----:B------:R-:W-:Y:S05]  /*0310*/  @P2 BRA `(.L_x_5) ;  /* 0x0000000000202947 */ /* 0x000fea0003800000 */
[----:B-12---:R-:W1:Y:S01]  /*0320*/  LDS R2, [UR8+0x1c] ;  /* 0x00001c08ff027984 */ /* 0x006e620008000800 */
[----:B------:R-:W2:Y:S03]  /*0330*/  LDC.64 R10, c[0x0][0x238] ;  /* 0x00008e00ff0a7b82 */ /* 0x000ea60000000a00 */
[----:B------:R3:W-:Y:S01]  /*0340*/  STS [UR8+0x24], R6 ;  /* 0x00002406ff007988 */ /* 0x0007e20008000808 */
[--C-:B--2---:R-:W-:Y:S02]  /*0350*/  SHF.R.U32.HI R9, RZ, 0x4, R11.reuse ;  /* 0x00000004ff097819 */ /* 0x104fe4000001160b */
[----:B------:R-:W-:-:S05]  /*0360*/  SHF.R.U64 R3, R10, 0x4, R11 ;  /* 0x000000040a037819 */ /* 0x000fca000000120b */
[----:B------:R3:W-:Y:S01]  /*0370*/  STS [UR8+0xc], R3 ;  /* 0x00000c03ff007988 */ /* 0x0007e20008000808 */
[----:B-1----:R-:W-:-:S05]  /*0380*/  LOP3.LUT R2, R2, 0xf, R9, 0xb8, !PT ;  /* 0x0000000f02027812 */ /* 0x002fca00078eb809 */
[----:B------:R3:W-:Y:S02]  /*0390*/  STS [UR8+0x1c], R2 ;  /* 0x00001c02ff007988 */ /* 0x0007e40008000808 */
.L_x_5:
[----:B------:R-:W-:Y:S05]  /*03a0*/  BSYNC B0 ;  /* 0x0000000000007941 */ /* 0x000fea0003800000 */
.L_x_4:
[----:B------:R-:W-:Y:S04]  /*03b0*/  BSSY B1, `(.L_x_6) ;  /* 0x000001d000017945 */ /* 0x000fe80003800000 */
[----:B------:R-:W-:Y:S04]  /*03c0*/  BSSY B0, `(.L_x_7) ;  /* 0x0000018000007945 */ /* 0x000fe80003800000 */
[----:B------:R-:W-:Y:S05]  /*03d0*/  @P2 BRA `(.L_x_8) ;  /* 0x00000000001c2947 */ /* 0x000fea0003800000 */
[----:B-123--:R-:W1:Y:S02]  /*03e0*/  LDS R2, [UR8+0x34] ;  /* 0x00003408ff027984 */ /* 0x00ee640008000800 */
[----:B-1----:R-:W-:-:S05]  /*03f0*/  LOP3.LUT R2, R2, 0x7, RZ, 0xb8, !PT ;  /* 0x0000000702027812 */ /* 0x002fca00078eb8ff */
[----:B------:R1:W-:Y:S01]  /*0400*/  STS [UR8+0x34], R2 ;  /* 0x00003402ff007988 */ /* 0x0003e20008000808 */
[----:B------:R-:W-:Y:S05]  /*0410*/  @P2 BRA `(.L_x_9) ;  /* 0x00000000001c2947 */ /* 0x000fea0003800000 */
[----:B-1----:R-:W1:Y:S02]  /*0420*/  LDS R2, [UR8+0x34] ;  /* 0x00003408ff027984 */ /* 0x002e640008000800 */
[----:B-1----:R-:W-:-:S05]  /*0430*/  LOP3.LUT R2, R2, 0x38, RZ, 0xb8, !PT ;  /* 0x0000003802027812 */ /* 0x002fca00078eb8ff */
[----:B------:R4:W-:Y:S02]  /*0440*/  STS [UR8+0x34], R2 ;  /* 0x00003402ff007988 */ /* 0x0009e40008000808 */
.L_x_8:
[----:B------:R-:W-:Y:S05]  /*0450*/  @P2 BRA `(.L_x_10) ;  /* 0x00000000001c2947 */ /* 0x000fea0003800000 */
[----:B-1234-:R-:W1:Y:S02]  /*0460*/  LDS R2, [UR8+0x8] ;  /* 0x00000808ff027984 */ /* 0x01ee640008000800 */
[----:B-1----:R-:W-:-:S05]  /*0470*/  LOP3.LUT R2, R2, 0x780, RZ, 0xb8, !PT ;  /* 0x0000078002027812 */ /* 0x002fca00078eb8ff */
[----:B------:R2:W-:Y:S02]  /*0480*/  STS [UR8+0x8], R2 ;  /* 0x00000802ff007988 */ /* 0x0005e40008000808 */
.L_x_9:
[----:B------:R-:W-:Y:S05]  /*0490*/  @P2 BRA `(.L_x_11) ;  /* 0x0000000000282947 */ /* 0x000fea0003800000 */
[----:B-12---:R-:W1:Y:S02]  /*04a0*/  LDS R2, [UR8+0x8] ;  /* 0x00000808ff027984 */ /* 0x006e640008000800 */
[----:B-1----:R-:W-:-:S05]  /*04b0*/  LOP3.LUT R2, R2, 0x1800, RZ, 0xb8, !PT ;  /* 0x0000180002027812 */ /* 0x002fca00078eb8ff */
[----:B------:R5:W-:Y:S02]  /*04c0*/  STS [UR8+0x8], R2 ;  /* 0x00000802ff007988 */ /* 0x000be40008000808 */
.L_x_10:
[----:B------:R-:W-:Y:S05]  /*04d0*/  @P2 BREAK B0 ;  /* 0x0000000000002942 */ /* 0x000fea0003800000 */
[----:B------:R-:W-:Y:S05]  /*04e0*/  @P2 BRA `(.L_x_12) ;  /* 0x0000000000242947 */ /* 0x000fea0003800000 */
[----:B-1-3--:R-:W1:Y:S01]  /*04f0*/  LDS R3, [UR8+0x8] ;  /* 0x00000808ff037984 */ /* 0x00ae620008000800 */
[----:B--2-45:R-:W-:-:S05]  /*0500*/  IMAD.MOV.U32 R2, RZ, RZ, 0x6000 ;  /* 0x00006000ff027424 */ /* 0x034fca00078e00ff */
[----:B-1----:R-:W-:-:S04]  /*0510*/  LOP3.LUT R2, R3, 0x2000, R2, 0xd8, !PT ;  /* 0x0000200003027812 */ /* 0x002fc800078ed802 */
[----:B------:R-:W-:-:S05]  /*0520*/  LOP3.LUT R2, R2, 0x400000, RZ, 0xb8, !PT ;  /* 0x0040000002027812 */ /* 0x000fca00078eb8ff */
[----:B------:R3:W-:Y:S02]  /*0530*/  STS [UR8+0x8], R2 ;  /* 0x00000802ff007988 */ /* 0x0007e40008000808 */
.L_x_11:
[----:B------:R-:W-:Y:S05]  /*0540*/  BSYNC B0 ;  /* 0x0000000000007941 */ /* 0x000fea0003800000 */
.L_x_7:
[----:B-123--:R-:W1:Y:S02]  /*0550*/  @!P2 LDS R2, [UR8+0x8] ;  /* 0x00000808ff02a984 */ /* 0x00ee640008000800 */
[----:B-1----:R-:W-:-:S05]  /*0560*/  @!P2 LOP3.LUT R2, R2, 0x8000, RZ, 0xb8, !PT ;  /* 0x000080000202a812 */ /* 0x002fca00078eb8ff */
[----:B------:R1:W-:Y:S02]  /*0570*/  @!P2 STS [UR8+0x8], R2 ;  /* 0x00000802ff00a988 */ /* 0x0003e40008000808 */
.L_x_12:
[----:B------:R-:W-:Y:S05]  /*0580*/  BSYNC B1 ;  /* 0x0000000000017941 */ /* 0x000fea0003800000 */
.L_x_6:
[----:B------:R-:W-:Y:S05]  /*0590*/  WARPSYNC.ALL ;  /* 0x0000000000007948 */ /* 0x000fea0003800000 */
[----:B------:R-:W-:Y:S05]  /*05a0*/  @P0 BRA `(.L_x_13) ;  /* 0x0000000000280947 */ /* 0x000fea0003800000 */
[----:B-12345:R-:W1:Y:S01]  /*05b0*/  S2R R2, SR_LANEID ;  /* 0x0000000000027919 */ /* 0x03ee620000000000 */
[----:B------:R-:W-:Y:S05]  /*05c0*/  WARPSYNC.ALL ;  /* 0x0000000000007948 */ /* 0x000fea0003800000 */
[----:B-1----:R-:W-:-:S05]  /*05d0*/  IMAD.SHL.U32 R8, R2, 0x4, RZ ;  /* 0x0000000402087824 */ /* 0x002fca00078e00ff */
[----:B------:R-:W1:Y:S01]  /*05e0*/  LDS R9, [R8+UR8] ;  /* 0x0000000808097984 */ /* 0x000e620008000800 */
[----:B------:R-:W-:-:S05]  /*05f0*/  IADD3 R2, P1, R8, UR24, RZ ;  /* 0x0000001808027c10 */ /* 0x000fca000ff3e0ff */
[----:B------:R-:W-:-:S05]  /*0600*/  IMAD.X R3, RZ, RZ, UR25, P1 ;  /* 0x00000019ff037e24 */ /* 0x000fca00088e06ff */
[----:B-1----:R1:W2:Y:S01]  /*0610*/  ATOMG.E.EXCH.STRONG.GPU PT, RZ, [R2], R9 ;  /* 0x0000000902ff73a8 */ /* 0x0022a200041ee100 */
[----:B------:R-:W-:-:S04]  /*0620*/  DEPBAR {5,4,3,2,1,0} ;  /* 0x0000003f0000791a */ /* 0x000fc80000000000 */
[----:B------:R1:W-:Y:S01]  /*0630*/  UTMACCTL.IV [UR24] ;  /* 0x00000000180079b9 */ /* 0x0003e20008000000 */
[----:B------:R-:W-:Y:S01]  /*0640*/  NOP ;  /* 0x0000000000007918 */ /* 0x000fe20000000000 */
.L_x_13:
[----:B------:R-:W-:Y:S05]  /*0650*/  @P0 BRA `(.L_x_14) ;  /* 0x00000000000c0947 */ /* 0x000fea0003800000 */
[----:B------:R0:W-:Y:S01]  /*0660*/  UTMACMDFLUSH ;  /* 0x00000000000079b7 */ /* 0x0001e20000000000 */
[----:B------:R-:W-:Y:S05]  /*0670*/  @P0 BRA `(.L_x_14) ;  /* 0x0000000000040947 */ /* 0x000fea0003800000 */
[----:B------:R-:W-:-:S04]  /*0680*/  DEPBAR.LE SB0, 0x0 ;  /* 0x000080000000791a */ /* 0x000fc80000000000 */
.L_x_14:
[----:B------:R-:W-:Y:S05]  /*0690*/  WARPSYNC.ALL ;  /* 0x0000000000007948 */ /* 0x000fea0003800000 */
[----:B--2---:R-:W-:Y:S06]  /*06a0*/  BAR.SYNC.DEFER_BLOCKING 0x0 ;  /* 0x0000000000007b1d */ /* 0x004fec0000010000 */
[----:B------:R-:W-:Y:S02]  /*06b0*/  BSSY B1, `(.L_x_15) ;  /* 0x000000b000017945 */ /* 0x000fe40003800000 */
[----:B------:R-:W-:Y:S06]  /*06c0*/  BAR.SYNC.DEFER_BLOCKING 0x0 ;  /* 0x0000000000007b1d */ /* 0x000fec0000010000 */
[----:B------:R2:W-:Y:S01]  /*06d0*/  @!P0 STS [R4], RZ ;  /* 0x000000ff04008388 */ /* 0x0005e20000000800 */
[----:B------:R-:W-:Y:S01]  /*06e0*/  NOP ;  /* 0x0000000000007918 */ /* 0x000fe20000000000 */
[----:B------:R-:W-:Y:S05]  /*06f0*/  @P2 BRA `(.L_x_16) ;  /* 0x0000000000182947 */ /* 0x000fea0003800000 */
[----:B-1-345:R-:W1:Y:S01]  /*0700*/  LDS R2, [UR8+0x8] ;  /* 0x00000808ff027984 */ /* 0x03ae620008000800 */
[----:B------:R-:W3:Y:S01]  /*0710*/  LDC.64 R8, c[0x0][0x218] ;  /* 0x00008600ff087b82 */ /* 0x000ee20000000a00 */
[----:B------:R-:W-:Y:S02]  /*0720*/  IMAD.MOV.U32 R3, RZ, RZ, 0x70 ;  /* 0x00000070ff037424 */ /* 0x000fe400078e00ff */
[----:B---3--:R3:W-:Y:S03]  /*0730*/  STS.64 [UR8], R8 ;  /* 0x00000008ff007988 */ /* 0x0087e60008000a08 */
[----:B-1----:R-:W-:-:S05]  /*0740*/  LOP3.LUT R2, R2, 0x10, R3, 0xd8, !PT ;  /* 0x0000001002027812 */ /* 0x002fca00078ed803 */
[----:B------:R3:W-:Y:S02]  /*0750*/  STS [UR8+0x8], R2 ;  /* 0x00000802ff007988 */ /* 0x0007e40008000808 */
.L_x_16:
[----:B-1----:R-:W-:Y:S05]  /*0760*/  BSYNC B1 ;  /* 0x0000000000017941 */ /* 0x002fea0003800000 */
.L_x_15:
[----:B------:R-:W-:Y:S04]  /*0770*/  BSSY B2, `(.L_x_17) ;  /* 0x000000f000027945 */ /* 0x000fe80003800000 */
[----:B------:R-:W-:Y:S04]  /*0780*/  BSSY B1, `(.L_x_18) ;  /* 0x000000c000017945 */ /* 0x000fe80003800000 */
[----:B------:R-:W-:Y:S05]  /*0790*/  @P2 BRA `(.L_x_19) ;  /* 0x0000000000282947 */ /* 0x000fea0003800000 */
[----:B---345:R-:W1:Y:S01]  /*07a0*/  LDS R2, [UR8+0x34] ;  /* 0x00003408ff027984 */ /* 0x038e620008000800 */
[----:B------:R-:W-:Y:S01]  /*07b0*/  IMAD.MOV.U32 R3, RZ, RZ, 0x1f000000 ;  /* 0x1f000000ff037424 */ /* 0x000fe200078e00ff */
[----:B------:R-:W-:Y:S05]  /*07c0*/  @P2 BREAK B1 ;  /* 0x0000000000012942 */ /* 0x000fea0003800000 */
[----:B-1----:R-:W-:-:S05]  /*07d0*/  LOP3.LUT R2, R2, 0xff000000, R3, 0xb8, !PT ;  /* 0xff00000002027812 */ /* 0x002fca00078eb803 */
[----:B------:R1:W-:Y:S01]  /*07e0*/  STS [UR8+0x34], R2 ;  /* 0x00003402ff007988 */ /* 0x0003e20008000808 */
[----:B------:R-:W-:Y:S05]  /*07f0*/  @P2 BRA `(.L_x_20) ;  /* 0x0000000000182947 */ /* 0x000fea0003800000 */
[----:B-1----:R-:W1:Y:S01]  /*0800*/  LDS R2, [UR8+0x38] ;  /* 0x00003808ff027984 */ /* 0x002e620008000800 */
[----:B------:R-:W-:-:S05]  /*0810*/  IMAD.MOV.U32 R3, RZ, RZ, 0x7f ;  /* 0x0000007fff037424 */ /* 0x000fca00078e00ff */
[----:B-1----:R-:W-:-:S05]  /*0820*/  LOP3.LUT R2, R2, 0xff, R3, 0xb8, !PT ;  /* 0x000000ff02027812 */ /* 0x002fca00078eb803 */
[----:B------:R1:W-:Y:S02]  /*0830*/  STS [UR8+0x38], R2 ;  /* 0x00003802ff007988 */ /* 0x0003e40008000808 */
.L_x_19:
[----:B------:R-:W-:Y:S05]  /*0840*/  BSYNC B1 ;  /* 0x0000000000017941 */ /* 0x000fea0003800000 */
.L_x_18:
[----:B------:R1:W-:Y:S02]  /*0850*/  @!P2 STS [UR8+0x20], R5 ;  /* 0x00002005ff00a988 */ /* 0x0003e40008000808 */
.L_x_20:
[----:B------:R-:W-:Y:S05]  /*0860*/  BSYNC B2 ;  /* 0x0000000000027941 */ /* 0x000fea0003800000 */
.L_x_17:
[----:B------:R-:W-:Y:S05]  /*0870*/  WARPSYNC.ALL ;  /* 0x0000000000007948 */ /* 0x000fea0003800000 */
[----:B-1----:R-:W1:Y:S01]  /*0880*/  LDC R5, c[0x0][0x22c] ;  /* 0x00008b00ff057b82 */ /* 0x002e620000000800 */
[----:B------:R-:W-:Y:S01]  /*0890*/  BSSY B2, `(.L_x_21) ;  /* 0x000000b000027945 */ /* 0x000fe20003800000 */
[----:B-1----:R-:W-:-:S03]  /*08a0*/  VIADD R5, R5, 0xffffffff ;  /* 0xffffffff05057836 */ /* 0x002fc60000000000 */
[----:B------:R-:W-:Y:S05]  /*08b0*/  @P2 BRA `(.L_x_22) ;  /* 0x0000000000202947 */ /* 0x000fea0003800000 */
[----:B---345:R-:W1:Y:S01]  /*08c0*/  LDS R2, [UR8+0x1c] ;  /* 0x00001c08ff027984 */ /* 0x038e620008000800 */
[----:B------:R-:W3:Y:S03]  /*08d0*/  LDC.64 R10, c[0x0][0x240] ;  /* 0x00009000ff0a7b82 */ /* 0x000ee60000000a00 */
[----:B------:R4:W-:Y:S01]  /*08e0*/  STS [UR8+0x24], R5 ;  /* 0x00002405ff007988 */ /* 0x0009e20008000808 */
[--C-:B---3--:R-:W-:Y:S02]  /*08f0*/  SHF.R.U32.HI R9, RZ, 0x4, R11.reuse ;  /* 0x00000004ff097819 */ /* 0x108fe4000001160b */
[----:B------:R-:W-:-:S05]  /*0900*/  SHF.R.U64 R3, R10, 0x4, R11 ;  /* 0x000000040a037819 */ /* 0x000fca000000120b */
[----:B------:R4:W-:Y:S01]  /*0910*/  STS [UR8+0xc], R3 ;  /* 0x00000c03ff007988 */ /* 0x0009e20008000808 */
[----:B-1----:R-:W-:-:S05]  /*0920*/  LOP3.LUT R2, R2, 0xf, R9, 0xb8, !PT ;  /* 0x0000000f02027812 */ /* 0x002fca00078eb809 */
[----:B------:R4:W-:Y:S02]  /*0930*/  STS [UR8+0x1c], R2 ;  /* 0x00001c02ff007988 */ /* 0x0009e40008000808 */
.L_x_22:
[----:B------:R-:W-:Y:S05]  /*0940*/  BSYNC B2 ;  /* 0x0000000000027941 */ /* 0x000fea0003800000 */
.L_x_21:
[----:B------:R-:W-:Y:S04]  /*0950*/  BSSY B3, `(.L_x_23) ;  /* 0x000001d000037945 */ /* 0x000fe80003800000 */
[----:B------:R-:W-:Y:S04]  /*0960*/  BSSY B2, `(.L_x_24) ;  /* 0x0000018000027945 */ /* 0x000fe80003800000 */
[----:B------:R-:W-:Y:S05]  /*0970*/  @P2 BRA `(.L_x_25) ;  /* 0x00000000001c2947 */ /* 0x000fea0003800000 */
[----:B---345:R-:W1:Y:S02]  /*0980*/  LDS R2, [UR8+0x34] ;  /* 0x00003408ff027984 */ /* 0x038e640008000800 */
[----:B-1----:R-:W-:-:S05]  /*0990*/  LOP3.LUT R2, R2, 0x7, RZ, 0xb8, !PT ;  /* 0x0000000702027812 */ /* 0x002fca00078eb8ff */
[----:B------:R1:W-:Y:S01]  /*09a0*/  STS [UR8+0x34], R2 ;  /* 0x00003402ff007988 */ /* 0x0003e20008000808 */
[----:B------:R-:W-:Y:S05]  /*09b0*/  @P2 BRA `(.L_x_26) ;  /* 0x00000000001c2947 */ /* 0x000fea0003800000 */
[----:B-1----:R-:W1:Y:S02]  /*09c0*/  LDS R2, [UR8+0x34] ;  /* 0x00003408ff027984 */ /* 0x002e640008000800 */
[----:B-1----:R-:W-:-:S05]  /*09d0*/  LOP3.LUT R2, R2, 0x38, RZ, 0xb8, !PT ;  /* 0x0000003802027812 */ /* 0x002fca00078eb8ff */
[----:B------:R1:W-:Y:S02]  /*09e0*/  STS [UR8+0x34], R2 ;  /* 0x00003402ff007988 */ /* 0x0003e40008000808 */
.L_x_25:
[----:B------:R-:W-:Y:S05]  /*09f0*/  @P2 BRA `(.L_x_27) ;  /* 0x00000000001c2947 */ /* 0x000fea0003800000 */
[----:B-1-345:R-:W1:Y:S02]  /*0a00*/  LDS R2, [UR8+0x8] ;  /* 0x00000808ff027984 */ /* 0x03ae640008000800 */
[----:B-1----:R-:W-:-:S05]  /*0a10*/  LOP3.LUT R2, R2, 0x780, RZ, 0xb8, !PT ;  /* 0x0000078002027812 */ /* 0x002fca00078eb8ff */
[----:B------:R3:W-:Y:S02]  /*0a20*/  STS [UR8+0x8], R2 ;  /* 0x00000802ff007988 */ /* 0x0007e40008000808 */
.L_x_26:
[----:B------:R-:W-:Y:S05]  /*0a30*/  @P2 BRA `(.L_x_28) ;  /* 0x0000000000282947 */ /* 0x000fea0003800000 */
[----:B-1-3--:R-:W1:Y:S02]  /*0a40*/  LDS R2, [UR8+0x8] ;  /* 0x00000808ff027984 */ /* 0x00ae640008000800 */
[----:B-1----:R-:W-:-:S05]  /*0a50*/  LOP3.LUT R2, R2, 0x1800, RZ, 0xb8, !PT ;  /* 0x0000180002027812 */ /* 0x002fca00078eb8ff */
[----:B------:R1:W-:Y:S02]  /*0a60*/  STS [UR8+0x8], R2 ;  /* 0x00000802ff007988 */ /* 0x0003e40008000808 */
.L_x_27:
[----:B------:R-:W-:Y:S05]  /*0a70*/  @P2 BREAK B2 ;  /* 0x0000000000022942 */ /* 0x000fea0003800000 */
[----:B------:R-:W-:Y:S05]  /*0a80*/  @P2 BRA `(.L_x_29) ;  /* 0x0000000000242947 */ /* 0x000fea0003800000 */
[----:B-1-345:R-:W1:Y:S01]  /*0a90*/  LDS R2, [UR8+0x8] ;  /* 0x00000808ff027984 */ /* 0x03ae620008000800 */
[----:B------:R-:W-:-:S05]  /*0aa0*/  IMAD.MOV.U32 R3, RZ, RZ, 0x6000 ;  /* 0x00006000ff037424 */ /* 0x000fca00078e00ff */
[----:B-1----:R-:W-:-:S04]  /*0ab0*/  LOP3.LUT R2, R2, 0x2000, R3, 0xd8, !PT ;  /* 0x0000200002027812 */ /* 0x002fc800078ed803 */
[----:B------:R-:W-:-:S05]  /*0ac0*/  LOP3.LUT R2, R2, 0x400000, RZ, 0xb8, !PT ;  /* 0x0040000002027812 */ /* 0x000fca00078eb8ff */
[----:B------:R4:W-:Y:S02]  /*0ad0*/  STS [UR8+0x8], R2 ;  /* 0x00000802ff007988 */ /* 0x0009e40008000808 */
.L_x_28:
[----:B------:R-:W-:Y:S05]  /*0ae0*/  BSYNC B2 ;  /* 0x0000000000027941 */ /* 0x000fea0003800000 */
.L_x_24:
[----:B-1-34-:R-:W1:Y:S02]  /*0af0*/  @!P2 LDS R2, [UR8+0x8] ;  /* 0x00000808ff02a984 */ /* 0x01ae640008000800 */
[----:B-1----:R-:W-:-:S05]  /*0b00*/  @!P2 LOP3.LUT R2, R2, 0x8000, RZ, 0xb8, !PT ;  /* 0x000080000202a812 */ /* 0x002fca00078eb8ff */
[----:B------:R1:W-:Y:S02]  /*0b10*/  @!P2 STS [UR8+0x8], R2 ;  /* 0x00000802ff00a988 */ /* 0x0003e40008000808 */
.L_x_29:
[----:B------:R-:W-:Y:S05]  /*0b20*/  BSYNC B3 ;  /* 0x0000000000037941 */ /* 0x000fea0003800000 */
.L_x_23:
[----:B------:R-:W-:Y:S05]  /*0b30*/  WARPSYNC.ALL ;  /* 0x0000000000007948 */ /* 0x000fea0003800000 */
[----:B------:R-:W-:-:S04]  /*0b40*/  UIADD3 UR27, UR5, 0x80, URZ ;  /* 0x00000080051b7890 */ /* 0x000fc8000fffe03f */
[----:B------:R-:W-:-:S04]  /*0b50*/  UIADD3 UR26, UP0, UR27, UR30, URZ ;  /* 0x0000001e1b1a7290 */ /* 0x000fc8000ff1e03f */
[----:B------:R-:W-:Y:S01]  /*0b60*/  ULEA.HI.X.SX32 UR27, UR27, UR31, 0x1, UP0 ;  /* 0x0000001f1b1b7291 */ /* 0x000fe200080f0e3f */
[----:B------:R-:W-:Y:S11]  /*0b70*/  @P0 BRA `(.L_x_30) ;  /* 0x0000000000280947 */ /* 0x000ff60003800000 */
[----:B-1-345:R-:W1:Y:S01]  /*0b80*/  S2R R2, SR_LANEID ;  /* 0x0000000000027919 */ /* 0x03ae620000000000 */
[----:B------:R-:W-:Y:S05]  /*0b90*/  WARPSYNC.ALL ;  /* 0x0000000000007948 */ /* 0x000fea0003800000 */
[----:B-1----:R-:W-:-:S05]  /*0ba0*/  IMAD.SHL.U32 R8, R2, 0x4, RZ ;  /* 0x0000000402087824 */ /* 0x002fca00078e00ff */
[----:B------:R-:W1:Y:S01]  /*0bb0*/  LDS R9, [R8+UR8] ;  /* 0x0000000808097984 */ /* 0x000e620008000800 */
[----:B------:R-:W-:-:S05]  /*0bc0*/  IADD3 R2, P1, R8, UR26, RZ ;  /* 0x0000001a08027c10 */ /* 0x000fca000ff3e0ff */
[----:B------:R-:W-:-:S05]  /*0bd0*/  IMAD.X R3, RZ, RZ, UR27, P1 ;  /* 0x0000001bff037e24 */ /* 0x000fca00088e06ff */
[----:B-1----:R1:W3:Y:S01]  /*0be0*/  ATOMG.E.EXCH.STRONG.GPU PT, RZ, [R2], R9 ;  /* 0x0000000902ff73a8 */ /* 0x0022e200041ee100 */
[----:B------:R-:W-:-:S04]  /*0bf0*/  DEPBAR {5,4,3,2,1,0} ;  /* 0x0000003f0000791a */ /* 0x000fc80000000000 */
[----:B------:R1:W-:Y:S01]  /*0c00*/  UTMACCTL.IV [UR26] ;  /* 0x000000001a0079b9 */ /* 0x0003e20008000000 */
[----:B------:R-:W-:Y:S01]  /*0c10*/  NOP ;  /* 0x0000000000007918 */ /* 0x000fe20000000000 */
.L_x_30:
[----:B------:R-:W-:Y:S05]  /*0c20*/  @P0 BRA `(.L_x_31) ;  /* 0x00000000000c0947 */ /* 0x000fea0003800000 */
[----:B------:R0:W-:Y:S01]  /*0c30*/  UTMACMDFLUSH ;  /* 0x00000000000079b7 */ /* 0x0001e20000000000 */
[----:B------:R-:W-:Y:S05]  /*0c40*/  @P0 BRA `(.L_x_31) ;  /* 0x0000000000040947 */ /* 0x000fea0003800000 */
[----:B------:R-:W-:-:S04]  /*0c50*/  DEPBAR.LE SB0, 0x0 ;  /* 0x000080000000791a */ /* 0x000fc80000000000 */
.L_x_31:
[----:B------:R-:W-:Y:S05]  /*0c60*/  WARPSYNC.ALL ;  /* 0x0000000000007948 */ /* 0x000fea0003800000 */
[----:B---3--:R-:W-:Y:S06]  /*0c70*/  BAR.SYNC.DEFER_BLOCKING 0x0 ;  /* 0x0000000000007b1d */ /* 0x008fec0000010000 */
[----:B------:R-:W-:Y:S02]  /*0c80*/  BSSY B3, `(.L_x_32) ;  /* 0x000000b000037945 */ /* 0x000fe40003800000 */
[----:B------:R-:W-:Y:S06]  /*0c90*/  BAR.SYNC.DEFER_BLOCKING 0x0 ;  /* 0x0000000000007b1d */ /* 0x000fec0000010000 */
[----:B------:R3:W-:Y:S01]  /*0ca0*/  @!P0 STS [R4], RZ ;  /* 0x000000ff04008388 */ /* 0x0007e20000000800 */
[----:B------:R-:W-:Y:S01]  /*0cb0*/  NOP ;  /* 0x0000000000007918 */ /* 0x000fe20000000000 */
[----:B------:R-:W-:Y:S05]  /*0cc0*/  @P2 BRA `(.L_x_33) ;  /* 0x0000000000182947 */ /* 0x000fea0003800000 */
[----:B-1--45:R-:W1:Y:S01]  /*0cd0*/  LDS R2, [UR8+0x8] ;  /* 0x00000808ff027984 */ /* 0x032e620008000800 */
[----:B------:R-:W4:Y:S01]  /*0ce0*/  LDC.64 R8, c[0x0][0x220] ;  /* 0x00008800ff087b82 */ /* 0x000f220000000a00 */
[----:B------:R-:W-:Y:S02]  /*0cf0*/  IMAD.MOV.U32 R3, RZ, RZ, 0x70 ;  /* 0x00000070ff037424 */ /* 0x000fe400078e00ff */
[----:B----4-:R4:W-:Y:S03]  /*0d00*/  STS.64 [UR8], R8 ;  /* 0x00000008ff007988 */ /* 0x0109e60008000a08 */
[----:B-1----:R-:W-:-:S05]  /*0d10*/  LOP3.LUT R2, R2, 0x10, R3, 0xd8, !PT ;  /* 0x0000001002027812 */ /* 0x002fca00078ed803 */
[----:B------:R4:W-:Y:S02]  /*0d20*/  STS [UR8+0x8], R2 ;  /* 0x00000802ff007988 */ /* 0x0009e40008000808 */
.L_x_33:
[----:B-1----:R-:W-:Y:S05]  /*0d30*/  BSYNC B3 ;  /* 0x0000000000037941 */ /* 0x002fea0003800000 */
.L_x_32:
[----:B------:R-:W-:Y:S04]  /*0d40*/  BSSY B3, `(.L_x_34) ;  /* 0x0000033000037945 */ /* 0x000fe80003800000 */
[----:B------:R-:W-:Y:S04]  /*0d50*/  BSSY B4, `(.L_x_35) ;  /* 0x000002e000047945 */ /* 0x000fe80003800000 */
[----:B------:R-:W-:Y:S05]  /*0d60*/  @P2 BRA `(.L_x_36) ;  /* 0x0000000000242947 */ /* 0x000fea0003800000 */
[----:B----45:R-:W1:Y:S01]  /*0d70*/  LDS R2, [UR8+0x34] ;  /* 0x00003408ff027984 */ /* 0x030e620008000800 */
[----:B------:R-:W-:-:S05]  /*0d80*/  IMAD.MOV.U32 R3, RZ, RZ, 0x7f000000 ;  /* 0x7f000000ff037424 */ /* 0x000fca00078e00ff */
[----:B-1----:R-:W-:-:S05]  /*0d90*/  LOP3.LUT R2, R2, 0xff000000, R3, 0xb8, !PT ;  /* 0xff00000002027812 */ /* 0x002fca00078eb803 */
[----:B------:R1:W-:Y:S01]  /*0da0*/  STS [UR8+0x34], R2 ;  /* 0x00003402ff007988 */ /* 0x0003e20008000808 */
[----:B------:R-:W-:Y:S05]  /*0db0*/  @P2 BRA `(.L_x_37) ;  /* 0x0000000000182947 */ /* 0x000fea0003800000 */
[----:B-1----:R-:W1:Y:S01]  /*0dc0*/  LDS R2, [UR8+0x38] ;  /* 0x00003808ff027984 */ /* 0x002e620008000800 */
[----:B------:R-:W-:-:S05]  /*0dd0*/  IMAD.MOV.U32 R3, RZ, RZ, 0x7f ;  /* 0x0000007fff037424 */ /* 0x000fca00078e00ff */
[----:B-1----:R-:W-:-:S05]  /*0de0*/  LOP3.LUT R2, R2, 0xff, R3, 0xb8, !PT ;  /* 0x000000ff02027812 */ /* 0x002fca00078eb803 */
[----:B------:R1:W-:Y:S02]  /*0df0*/  STS [UR8+0x38], R2 ;  /* 0x00003802ff007988 */ /* 0x0003e40008000808 */
.L_x_36:
[----:B------:R-:W-:Y:S05]  /*0e00*/  @P2 BRA `(.L_x_38) ;  /* 0x00000000000c2947 */ /* 0x000fea0003800000 */
[----:B------:R1:W-:Y:S02]  /*0e10*/  STS [UR8+0x20], R5 ;  /* 0x00002005ff007988 */ /* 0x0003e40008000808 */
.L_x_37:
[----:B------:R-:W-:Y:S05]  /*0e20*/  @P2 BRA `(.L_x_39) ;  /* 0x0000000000242947 */ /* 0x000fea0003800000 */
[----:B------:R1:W-:Y:S02]  /*0e30*/  STS [UR8+0x24], R6 ;  /* 0x00002406ff007988 */ /* 0x0003e40008000808 */
.L_x_38:
[----:B------:R-:W-:Y:S05]  /*0e40*/  @P2 BRA `(.L_x_40) ;  /* 0x00000000002c2947 */ /* 0x000fea0003800000 */
[----:B-1--45:R-:W1:Y:S01]  /*0e50*/  LDS R2, [UR8+0x1c] ;  /* 0x00001c08ff027984 */ /* 0x032e620008000800 */
[----:B------:R-:W4:Y:S02]  /*0e60*/  LDC.64 R8, c[0x0][0x248] ;  /* 0x00009200ff087b82 */ /* 0x000f240000000a00 */
[--C-:B----4-:R-:W-:Y:S02]  /*0e70*/  SHF.R.U32.HI R5, RZ, 0x4, R9.reuse ;  /* 0x00000004ff057819 */ /* 0x110fe40000011609 */
[----:B------:R-:W-:-:S05]  /*0e80*/  SHF.R.U64 R3, R8, 0x4, R9 ;  /* 0x0000000408037819 */ /* 0x000fca0000001209 */
[----:B------:R4:W-:Y:S01]  /*0e90*/  STS [UR8+0xc], R3 ;  /* 0x00000c03ff007988 */ /* 0x0009e20008000808 */
[----:B-1----:R-:W-:-:S05]  /*0ea0*/  LOP3.LUT R2, R2, 0xf, R5, 0xb8, !PT ;  /* 0x0000000f02027812 */ /* 0x002fca00078eb805 */
[----:B------:R4:W-:Y:S02]  /*0eb0*/  STS [UR8+0x1c], R2 ;  /* 0x00001c02ff007988 */ /* 0x0009e40008000808 */
.L_x_39:
[----:B------:R-:W-:Y:S05]  /*0ec0*/  @P2 BRA `(.L_x_41) ;  /* 0x00000000001c2947 */ /* 0x000fea0003800000 */
[----:B-1--45:R-:W1:Y:S02]  /*0ed0*/  LDS R2, [UR8+0x34] ;  /* 0x00003408ff027984 */ /* 0x032e640008000800 */
[----:B-1----:R-:W-:-:S05]  /*0ee0*/  LOP3.LUT R2, R2, 0x7, RZ, 0xb8, !PT ;  /* 0x0000000702027812 */ /* 0x002fca00078eb8ff */
[----:B------:R1:W-:Y:S02]  /*0ef0*/  STS [UR8+0x34], R2 ;  /* 0x00003402ff007988 */ /* 0x0003e40008000808 */
.L_x_40:
[----:B------:R-:W-:Y:S05]  /*0f00*/  @P2 BRA `(.L_x_42) ;  /* 0x00000000001c2947 */ /* 0x000fea0003800000 */
[----:B-1--45:R-:W1:Y:S02]  /*0f10*/  LDS R2, [UR8+0x34] ;  /* 0x00003408ff027984 */ /* 0x032e640008000800 */
[----:B-1----:R-:W-:-:S05]  /*0f20*/  LOP3.LUT R2, R2, 0x38, RZ, 0xb8, !PT ;  /* 0x0000003802027812 */ /* 0x002fca00078eb8ff */
[----:B------:R1:W-:Y:S02]  /*0f30*/  STS [UR8+0x34], R2 ;  /* 0x00003402ff007988 */ /* 0x0003e40008000808 */
.L_x_41:
[----:B------:R-:W-:Y:S05]  /*0f40*/  @P2 BRA `(.L_x_43) ;  /* 0x00000000001c2947 */ /* 0x000fea0003800000 */
[----:B-1--45:R-:W1:Y:S02]  /*0f50*/  LDS R2, [UR8+0x8] ;  /* 0x00000808ff027984 */ /* 0x032e640008000800 */
[----:B-1----:R-:W-:-:S05]  /*0f60*/  LOP3.LUT R2, R2, 0x780, RZ, 0xb8, !PT ;  /* 0x0000078002027812 */ /* 0x002fca00078eb8ff */
[----:B------:R1:W-:Y:S02]  /*0f70*/  STS [UR8+0x8], R2 ;  /* 0x00000802ff007988 */ /* 0x0003e40008000808 */
.L_x_42:
[----:B------:R-:W-:Y:S05]  /*0f80*/  @P2 BRA `(.L_x_44) ;  /* 0x0000000000282947 */ /* 0x000fea0003800000 */
[----:B-1--45:R-:W1:Y:S02]  /*0f90*/  LDS R2, [UR8+0x8] ;  /* 0x00000808ff027984 */ /* 0x032e640008000800 */
[----:B-1----:R-:W-:-:S05]  /*0fa0*/  LOP3.LUT R2, R2, 0x1800, RZ, 0xb8, !PT ;  /* 0x0000180002027812 */ /* 0x002fca00078eb8ff */
[----:B------:R1:W-:Y:S02]  /*0fb0*/  STS [UR8+0x8], R2 ;  /* 0x00000802ff007988 */ /* 0x0003e40008000808 */
.L_x_43:
[----:B------:R-:W-:Y:S05]  /*0fc0*/  @P2 BREAK B4 ;  /* 0x0000000000042942 */ /* 0x000fea0003800000 */
[----:B------:R-:W-:Y:S05]  /*0fd0*/  @P2 BRA `(.L_x_45) ;  /* 0x0000000000242947 */ /* 0x000fea0003800000 */
[----:B-1--45:R-:W1:Y:S01]  /*0fe0*/  LDS R2, [UR8+0x8] ;  /* 0x00000808ff027984 */ /* 0x032e620008000800 */
[----:B------:R-:W-:-:S05]  /*0ff0*/  IMAD.MOV.U32 R3, RZ, RZ, 0x6000 ;  /* 0x00006000ff037424 */ /* 0x000fca00078e00ff */
[----:B-1----:R-:W-:-:S04]  /*1000*/  LOP3.LUT R2, R2, 0x6000, R3, 0xd8, !PT ;  /* 0x0000600002027812 */ /* 0x002fc800078ed803 */
[----:B------:R-:W-:-:S05]  /*1010*/  LOP3.LUT R2, R2, 0x400000, RZ, 0xb8, !PT ;  /* 0x0040000002027812 */ /* 0x000fca00078eb8ff */
[----:B------:R1:W-:Y:S02]  /*1020*/  STS [UR8+0x8], R2 ;  /* 0x00000802ff007988 */ /* 0x0003e40008000808 */
.L_x_44:
[----:B------:R-:W-:Y:S05]  /*1030*/  BSYNC B4 ;  /* 0x0000000000047941 */ /* 0x000fea0003800000 */
.L_x_35:
[----:B-1--45:R-:W1:Y:S02]  /*1040*/  @!P2 LDS R2, [UR8+0x8] ;  /* 0x00000808ff02a984 */ /* 0x032e640008000800 */
[----:B-1----:R-:W-:-:S05]  /*1050*/  @!P2 LOP3.LUT R2, R2, 0x8000, RZ, 0xb8, !PT ;  /* 0x000080000202a812 */ /* 0x002fca00078eb8ff */
[----:B------:R1:W-:Y:S02]  /*1060*/  @!P2 STS [UR8+0x8], R2 ;  /* 0x00000802ff00a988 */ /* 0x0003e40008000808 */
.L_x_45:
[----:B------:R-:W-:Y:S05]  /*1070*/  BSYNC B3 ;  /* 0x0000000000037941 */ /* 0x000fea0003800000 */
.L_x_34:
[----:B------:R-:W-:Y:S05]  /*1080*/  WARPSYNC.ALL ;  /* 0x0000000000007948 */ /* 0x000fea0003800000 */
[----:B------:R-:W-:Y:S01]  /*1090*/  UIADD3 UR5, UR5, 0x100, URZ ;  /* 0x0000010005057890 */ /* 0x000fe2000fffe03f */
[----:B------:R-:W-:Y:S02]  /*10a0*/  ISETP.GE.AND P1, PT, R12, 0x1, PT ;  /* 0x000000010c00780c */ /* 0x000fe40003f26270 */
[----:B------:R-:W-:Y:S02]  /*10b0*/  CS2R R88, SRZ ;  /* 0x0000000000587805 */ /* 0x000fe4000001ff00 */
[----:B------:R-:W-:Y:S01]  /*10c0*/  CS2R R90, SRZ ;  /* 0x00000000005a7805 */ /* 0x000fe2000001ff00 */
[----:B------:R-:W-:Y:S01]  /*10d0*/  UIADD3 UR30, UP0, UR5, UR30, URZ ;  /* 0x0000001e051e7290 */ /* 0x000fe2000ff1e03f */
[----:B------:R-:W-:-:S02]  /*10e0*/  CS2R R92, SRZ ;  /* 0x00000000005c7805 */ /* 0x000fc4000001ff00 */
[----:B------:R-:W-:Y:S02]  /*10f0*/  CS2R R94, SRZ ;  /* 0x00000000005e7805 */ /* 0x000fe4000001ff00 */
[----:B------:R-:W-:Y:S01]  /*1100*/  CS2R R96, SRZ ;  /* 0x0000000000607805 */ /* 0x000fe2000001ff00 */
[----:B------:R-:W-:Y:S01]  /*1110*/  ULEA.HI.X.SX32 UR31, UR5, UR31, 0x1, UP0 ;  /* 0x0000001f051f7291 */ /* 0x000fe200080f0e3f */
[----:B------:R-:W-:Y:S02]  /*1120*/  CS2R R98, SRZ ;  /* 0x0000000000627805 */ /* 0x000fe4000001ff00 */
[----:B------:R-:W-:Y:S02]  /*1130*/  CS2R R100, SRZ ;  /* 0x0000000000647805 */ /* 0x000fe4000001ff00 */
[----:B------:R-:W-:Y:S02]  /*1140*/  CS2R R102, SRZ ;  /* 0x0000000000667805 */ /* 0x000fe4000001ff00 */
[----:B------:R-:W-:-:S02]  /*1150*/  CS2R R104, SRZ ;  /* 0x0000000000687805 */ /* 0x000fc4000001ff00 */
[----:B------:R-:W-:Y:S02]  /*1160*/  CS2R R106, SRZ ;  /* 0x00000000006a7805 */ /* 0x000fe4000001ff00 */
[----:B------:R-:W-:Y:S02]  /*1170*/  CS2R R108, SRZ ;  /* 0x00000000006c7805 */ /* 0x000fe4000001ff00 */
        /* <DEDUP_REMOVED lines=40> */
[----:B------:R-:W-:Y:S01]  /*1400*/  CS2R R62, SRZ ;  /* 0x00000000003e7805 */ /* 0x000fe2000001ff00 */
[----:B------:R-:W-:Y:S01]  /*1410*/  IMAD.MOV.U32 R64, RZ, RZ, RZ ;  /* 0x000000ffff407224 */ /* 0x000fe200078e00ff */
[----:B------:R-:W-:Y:S06]  /*1420*/  @P0 BRA `(.L_x_46) ;  /* 0x0000000000300947 */ /* 0x000fec0003800000 */
[----:B-1--45:R-:W2:Y:S01]  /*1430*/  S2R R2, SR_LANEID ;  /* 0x0000000000027919 */ /* 0x032ea20000000000 */
[----:B------:R-:W-:Y:S05]  /*1440*/  WARPSYNC.ALL ;  /* 0x0000000000007948 */ /* 0x000fea0003800000 */
[----:B--23--:R-:W-:-:S05]  /*1450*/  IMAD.SHL.U32 R4, R2, 0x4, RZ ;  /* 0x0000000402047824 */ /* 0x00cfca00078e00ff */
[----:B------:R-:W1:Y:S01]  /*1460*/  LDS R5, [R4+UR8] ;  /* 0x0000000804057984 */ /* 0x000e620008000800 */
[----:B------:R-:W-:Y:S01]  /*1470*/  IADD3 R2, P3, R4, UR30, RZ ;  /* 0x0000001e04027c10 */ /* 0x000fe2000ff7e0ff */
[----:B------:R-:W-:-:S04]  /*1480*/  UMOV UR6, UR30 ;  /* 0x0000001e00067c82 */ /* 0x000fc80008000000 */
[----:B------:R-:W-:Y:S01]  /*1490*/  IMAD.X R3, RZ, RZ, UR31, P3 ;  /* 0x0000001fff037e24 */ /* 0x000fe200098e06ff */
[----:B------:R-:W-:-:S04]  /*14a0*/  UMOV UR7, UR31 ;  /* 0x0000001f00077c82 */ /* 0x000fc80008000000 */
[----:B-1----:R1:W2:Y:S01]  /*14b0*/  ATOMG.E.EXCH.STRONG.GPU PT, RZ, [R2], R5 ;  /* 0x0000000502ff73a8 */ /* 0x0022a200041ee100 */
[----:B------:R-:W-:-:S04]  /*14c0*/  DEPBAR {5,4,3,2,1,0} ;  /* 0x0000003f0000791a */ /* 0x000fc80000000000 */
[----:B------:R1:W-:Y:S01]  /*14d0*/  UTMACCTL.IV [UR6] ;  /* 0x00000000060079b9 */ /* 0x0003e20008000000 */
[----:B------:R-:W-:Y:S01]  /*14e0*/  NOP ;  /* 0x0000000000007918 */ /* 0x000fe20000000000 */
.L_x_46:
[----:B------:R-:W-:Y:S05]  /*14f0*/  @P0 BRA `(.L_x_47) ;  /* 0x00000000000c0947 */ /* 0x000fea0003800000 */
[----:B------:R0:W-:Y:S01]  /*1500*/  UTMACMDFLUSH ;  /* 0x00000000000079b7 */ /* 0x0001e20000000000 */
[----:B------:R-:W-:Y:S05]  /*1510*/  @P0 BRA `(.L_x_47) ;  /* 0x0000000000040947 */ /* 0x000fea0003800000 */
[----:B------:R-:W-:-:S04]  /*1520*/  DEPBAR.LE SB0, 0x0 ;  /* 0x000080000000791a */ /* 0x000fc80000000000 */
.L_x_47:
[----:B------:R-:W-:Y:S05]  /*1530*/  WARPSYNC.ALL ;  /* 0x0000000000007948 */ /* 0x000fea0003800000 */
[----:B--2---:R-:W-:Y:S01]  /*1540*/  BAR.SYNC.DEFER_BLOCKING 0x0 ;  /* 0x0000000000007b1d */ /* 0x004fe20000010000 */
[----:B------:R-:W-:Y:S01]  /*1550*/  USHF.L.U32 UR19, UR28, 0x7, URZ ;  /* 0x000000071c137899 */ /* 0x000fe2000800063f */
[----:B------:R-:W-:Y:S01]  /*1560*/  IMAD.MOV.U32 R65, RZ, RZ, RZ ;  /* 0x000000ffff417224 */ /* 0x000fe200078e00ff */
[----:B------:R-:W-:Y:S01]  /*1570*/  USHF.L.U32 UR15, UR29, 0x7, URZ ;  /* 0x000000071d0f7899 */ /* 0x000fe2000800063f */
[----:B------:R-:W-:Y:S02]  /*1580*/  CS2R R66, SRZ ;  /* 0x0000000000427805 */ /* 0x000fe4000001ff00 */
[----:B------:R-:W-:Y:S01]  /*1590*/  CS2R R68, SRZ ;  /* 0x0000000000447805 */ /* 0x000fe2000001ff00 */
[----:B------:R-:W-:Y:S01]  /*15a0*/  VOTEU.ALL UP0, P2 ;  /* 0x00000000003f7886 */ /* 0x000fe20001000000 */
[----:B-1----:R-:W-:Y:S01]  /*15b0*/  UMOV UR6, 0x1 ;  /* 0x0000000100067882 */ /* 0x002fe20000000000 */
[----:B------:R-:W-:Y:S01]  /*15c0*/  VOTEU.ALL UP1, P2 ;  /* 0x00000000003f7886 */ /* 0x000fe20001020000 */
[----:B------:R-:W-:Y:S01]  /*15d0*/  VOTEU.ALL UP2, P2 ;  /* 0x00000000003f7886 */ /* 0x000fe20001040000 */
[----:B------:R-:W-:Y:S01]  /*15e0*/  CS2R R70, SRZ ;  /* 0x0000000000467805 */ /* 0x000fe2000001ff00 */
[----:B------:R-:W-:-:S04]  /*15f0*/  @!UP0 UIADD3 UR10, -UR6, 0x100000, URZ ;  /* 0x00100000060a8890 */ /* 0x000fc8000fffe13f */
[----:B------:R-:W-:Y:S02]  /*1600*/  @!UP0 USHF.L.U32 UR11, UR10, 0xb, URZ ;  /* 0x0000000b0a0b8899 */ /* 0x000fe4000800063f */
[----:B------:R-:W-:Y:S01]  /*1610*/  @!UP0 USHF.L.U32 UR10, UR10, 0x1, URZ ;  /* 0x000000010a0a8899 */ /* 0x000fe2000800063f */
        /* <DEDUP_REMOVED lines=9> */
[----:B------:R-:W-:Y:S01]  /*16b0*/  VOTEU.ALL UP0, P2 ;  /* 0x00000000003f7886 */ /* 0x000fe20001000000 */
[----:B------:R-:W-:Y:S02]  /*16c0*/  CS2R R78, SRZ ;  /* 0x00000000004e7805 */ /* 0x000fe4000001ff00 */
[----:B------:R-:W-:Y:S02]  /*16d0*/  CS2R R80, SRZ ;  /* 0x0000000000507805 */ /* 0x000fe4000001ff00 */
[----:B------:R-:W-:Y:S02]  /*16e0*/  CS2R R82, SRZ ;  /* 0x0000000000527805 */ /* 0x000fe4000001ff00 */
[----:B------:R-:W-:-:S02]  /*16f0*/  CS2R R84, SRZ ;  /* 0x0000000000547805 */ /* 0x000fc4000001ff00 */
[----:B------:R-:W-:Y:S01]  /*1700*/  CS2R R86, SRZ ;  /* 0x0000000000567805 */ /* 0x000fe2000001ff00 */
[----:B------:R-:W1:Y:S02]  /*1710*/  FENCE.VIEW.ASYNC.S ;  /* 0x00000000000073c6 */ /* 0x000e640000000000 */
[----:B-1----:R1:W2:Y:S02]  /*1720*/  @!UP0 SYNCS.EXCH.64 URZ, [UR8+0x6000], UR10 ;  /* 0x0060000a083f85b2 */ /* 0x0022a40008000100 */
[----:B--2---:R-:W-:Y:S06]  /*1730*/  BAR.SYNC.DEFER_BLOCKING 0x0 ;  /* 0x0000000000007b1d */ /* 0x004fec0000010000 */
[----:B------:R1:W2:Y:S02]  /*1740*/  @!UP1 SYNCS.EXCH.64 URZ, [UR8+0x6008], UR12 ;  /* 0x0060080c083f95b2 */ /* 0x0002a40008000100 */
[----:B--2---:R-:W-:Y:S06]  /*1750*/  BAR.SYNC.DEFER_BLOCKING 0x0 ;  /* 0x0000000000007b1d */ /* 0x004fec0000010000 */
[----:B------:R1:W2:Y:S01]  /*1760*/  @!UP2 SYNCS.EXCH.64 URZ, [UR8+0x6010], UR6 ;  /* 0x00601006083fa5b2 */ /* 0x0002a20008000100 */
[----:B------:R-:W-:Y:S05]  /*1770*/  @!P1 BRA `(.L_x_48) ;  /* 0x0000000400ec9947 */ /* 0x000fea0003800000 */
        /* <DEDUP_REMOVED lines=63> */
[----:B------:R-:W-:Y:S01]  /*1b70*/  CS2R R86, SRZ ;  /* 0x0000000000567805 */ /* 0x000fe2000001ff00 */
[----:B------:R-:W-:Y:S01]  /*1b80*/  UMOV UR5, URZ ;  /* 0x0000003f00057c82 */ /* 0x000fe20008000000 */
[----:B------:R-:W-:-:S05]  /*1b90*/  UMOV UR18, URZ ;  /* 0x0000003f00127c82 */ /* 0x000fca0008000000 */
.L_x_50:
[----:B--2---:R-:W-:Y:S01]  /*1ba0*/  BAR.SYNC.DEFER_BLOCKING 0x0 ;  /* 0x0000000000007b1d */ /* 0x004fe20000010000 */
[----:B------:R-:W-:Y:S01]  /*1bb0*/  ULEA UR32, UR5, UR8, 0x3 ;  /* 0x0000000805207291 */ /* 0x000fe2000f8e183f */
[----:B----4-:R-:W-:Y:S01]  /*1bc0*/  @!P2 IMAD.MOV.U32 R3, RZ, RZ, 0x2000 ;  /* 0x00002000ff03a424 */ /* 0x010fe200078e00ff */
[----:B------:R-:W-:Y:S01]  /*1bd0*/  ELECT P0, URZ, PT ;  /* 0x00000000003f782f */ /* 0x000fe20003800000 */
[----:B-----5:R-:W-:Y:S01]  /*1be0*/  IMAD.U32 R2, RZ, RZ, UR4 ;  /* 0x00000004ff027e24 */ /* 0x020fe2000f8e00ff */
[----:B------:R-:W-:Y:S02]  /*1bf0*/  ULEA UR16, UR5, UR8, 0xc ;  /* 0x0000000805107291 */ /* 0x000fe4000f8e603f */
[C---:B------:R-:W-:Y:S02]  /*1c00*/  ISETP.LT.U32.AND P0, PT, R7.reuse, 0x20, P0 ;  /* 0x000000200700780c */ /* 0x040fe40000701070 */
[----:B------:R-:W-:Y:S02]  /*1c10*/  ELECT P1, URZ, PT ;  /* 0x00000000003f782f */ /* 0x000fe40003820000 */
[----:B------:R-:W-:Y:S01]  /*1c20*/  SHF.L.U32 R2, R2, 0x1f, RZ ;  /* 0x0000001f02027819 */ /* 0x000fe200000006ff */
[----:B-1----:R-:W-:Y:S01]  /*1c30*/  UIADD3 UR12, UR16, 0x3000, URZ ;  /* 0x00003000100c7890 */ /* 0x002fe2000fffe03f */
[----:B------:R-:W-:Y:S01]  /*1c40*/  ISETP.LT.U32.AND P1, PT, R7, 0x20, P1 ;  /* 0x000000200700780c */ /* 0x000fe20000f21070 */
[----:B------:R-:W-:Y:S01]  /*1c50*/  UMOV UR14, UR18 ;  /* 0x00000012000e7c82 */ /* 0x000fe20008000000 */
[----:B------:R-:W-:-:S02]  /*1c60*/  USHF.R.U32.HI UR9, URZ, 0x4, UR16 ;  /* 0x000000043f097899 */ /* 0x000fc40008011610 */
[----:B------:R-:W-:Y:S02]  /*1c70*/  USHF.R.U32.HI UR22, URZ, 0x4, UR12 ;  /* 0x000000043f167899 */ /* 0x000fe4000801160c */
[----:B------:R-:W-:Y:S01]  /*1c80*/  USGXT.U32 UR9, UR9, 0xe ;  /* 0x0000000e0909789a */ /* 0x000fe20008000000 */
[----:B------:R-:W-:Y:S01]  /*1c90*/  VOTEU.ANY UP0, P0 ;  /* 0x00000000003f7886 */ /* 0x000fe20000000100 */
[----:B------:R-:W-:Y:S01]  /*1ca0*/  VOTEU.ANY UP2, P0 ;  /* 0x00000000003f7886 */ /* 0x000fe20000040100 */
[----:B------:R-:W-:Y:S01]  /*1cb0*/  USGXT.U32 UR22, UR22, 0xe ;  /* 0x0000000e1616789a */ /* 0x000fe20008000000 */
[----:B------:R1:W-:Y:S01]  /*1cc0*/  @!P2 SYNCS.ARRIVE.TRANS64 RZ, [UR32+0x6000], R3 ;  /* 0x00600003ffffa9a7 */ /* 0x0003e20008000020 */
[----:B------:R2:W-:Y:S06]  /*1cd0*/  MEMBAR.ALL.CTA ;  /* 0x0000000000007992 */ /* 0x0005ec0000008000 */
[----:B--2---:R-:W2:Y:S01]  /*1ce0*/  FENCE.VIEW.ASYNC.S ;  /* 0x00000000000073c6 */ /* 0x004ea20000000000 */
[----:B------:R-:W-:Y:S01]  /*1cf0*/  @UP0 UIADD3 UR17, UR32, 0x6000, URZ ;  /* 0x0000600020110890 */ /* 0x000fe2000fffe03f */
[----:B------:R-:W-:Y:S01]  /*1d00*/  @UP0 UMOV UR6, UR24 ;  /* 0x0000001800060c82 */ /* 0x000fe20008000000 */
[----:B------:R-:W-:Y:S01]  /*1d10*/  @UP0 UMOV UR7, UR25 ;  /* 0x0000001900070c82 */ /* 0x000fe20008000000 */
[----:B--2---:R-:W-:Y:S01]  /*1d20*/  VOTEU.ANY UP1, P1 ;  /* 0x00000000003f7886 */ /* 0x004fe20000820100 */
[----:B------:R-:W-:Y:S01]  /*1d30*/  VOTEU.ANY UP3, P1 ;  /* 0x00000000003f7886 */ /* 0x000fe20000860100 */
[----:B------:R-:W-:Y:S01]  /*1d40*/  UMOV UR20, UR9 ;  /* 0x0000000900147c82 */ /* 0x000fe20008000000 */
[----:B------:R-:W-:Y:S01]  /*1d50*/  UMOV UR21, 0xc0000010 ;  /* 0xc000001000157882 */ /* 0x000fe20000000000 */
[----:B------:R-:W-:Y:S01]  /*1d60*/  UMOV UR23, 0xc0000010 ;  /* 0xc000001000177882 */ /* 0x000fe20000000000 */
[----:B------:R-:W-:Y:S01]  /*1d70*/  @UP1 UIADD3 UR13, UR32, 0x6000, URZ ;  /* 0x00006000200d1890 */ /* 0x000fe2000fffe03f */
[----:B------:R-:W-:Y:S01]  /*1d80*/  @UP1 UMOV UR10, UR26 ;  /* 0x0000001a000a1c82 */ /* 0x000fe20008000000 */
[----:B------:R-:W-:Y:S01]  /*1d90*/  @UP1 UMOV UR11, UR27 ;  /* 0x0000001b000b1c82 */ /* 0x000fe20008000000 */
[----:B------:R-:W-:Y:S06]  /*1da0*/  BAR.SYNC.DEFER_BLOCKING 0x0 ;  /* 0x0000000000007b1d */ /* 0x000fec0000010000 */
[----:B------:R1:W-:Y:S02]  /*1db0*/  @UP2 UTMALDG.2D [UR16], [UR6] ;  /* 0x00000010060025b4 */ /* 0x0003e40008008000 */
[----:B------:R-:W-:Y:S06]  /*1dc0*/  BAR.SYNC.DEFER_BLOCKING 0x0 ;  /* 0x0000000000007b1d */ /* 0x000fec0000010000 */
[----:B------:R1:W-:Y:S02]  /*1dd0*/  @UP3 UTMALDG.2D [UR12], [UR10] ;  /* 0x0000000c0a0035b4 */ /* 0x0003e40008008000 */
[----:B------:R-:W-:Y:S06]  /*1de0*/  BAR.SYNC.DEFER_BLOCKING 0x0 ;  /* 0x0000000000007b1d */ /* 0x000fec0000010000 */
[----:B------:R-:W2:Y:S02]  /*1df0*/  SYNCS.PHASECHK.TRANS64.TRYWAIT P0, [UR32+0x6000], R2 ;  /* 0x00600002ff0075a7 */ /* 0x000ea40008000160 */
[----:B-12---:R-:W-:Y:S05]  /*1e00*/  @!P0 BRA `(.L_x_49) ;  /* 0x0000000800e08947 */ /* 0x006fea0003800000 */
.L_x_51:
[----:B------:R-:W1:Y:S01]  /*1e10*/  LDC R2, c[0x0][0x230] ;  /* 0x00008c00ff027b82 */ /* 0x000e620000000800 */
[----:B------:R-:W-:Y:S02]  /*1e20*/  WARPGROUP.DEPBAR.LE gsb0, 0x0 ;  /* 0x00008000000079c5 */ /* 0x000fe40000010000 */
[----:B------:R-:W-:Y:S01]  /*1e30*/  WARPGROUP.ARRIVE ;  /* 0x00000000000079c5 */ /* 0x000fe20000000000 */
[----:B------:R-:W-:Y:S02]  /*1e40*/  UIADD3 UR18, UR18, 0x20, URZ ;  /* 0x0000002012127890 */ /* 0x000fe4000fffe03f */
[----:B------:R-:W-:Y:S01]  /*1e50*/  UIADD3 UR5, UR5, 0x1, URZ ;  /* 0x0000000105057890 */ /* 0x000fe2000fffe03f */
[----:B------:R-:W-:Y:S02]  /*1e60*/  UMOV UR6, UR9 ;  /* 0x0000000900067c82 */ /* 0x000fe40008000000 */
[----:B------:R-:W-:Y:S01]  /*1e70*/  QGMMA.64x128x32.F32.E4M3.E4M3 R88, gdesc[UR20], R88 ;  /* 0x01e00000145879f3 */ /* 0x000fe20008700858 */
[----:B------:R-:W-:Y:S01]  /*1e80*/  UMOV UR20, 0xffffff80 ;  /* 0xffffff8000147882 */ /* 0x000fe20000000000 */
[----:B------:R-:W-:Y:S01]  /*1e90*/  UMOV UR21, 0x3fffffef ;  /* 0x3fffffef00157882 */ /* 0x000fe20000000000 */
[----:B------:R-:W-:Y:S01]  /*1ea0*/  UMOV UR7, URZ ;  /* 0x0000003f00077c82 */ /* 0x000fe20008000000 */
[----:B------:R-:W-:-:S02]  /*1eb0*/  UISETP.NE.U32.AND UP0, UPT, UR5, 0x3, UPT ;  /* 0x000000030500788c */ /* 0x000fc4000bf05070 */
[----:B------:R-:W-:Y:S02]  /*1ec0*/  UIADD3.64 UR20, UR6, -UR20, URZ ;  /* 0x8000001406147297 */ /* 0x000fe4000fffe03f */
[----:B------:R-:W-:Y:S02]  /*1ed0*/  USEL UR6, URZ, 0x1, UP0 ;  /* 0x000000013f067887 */ /* 0x000fe40008000000 */
[----:B------:R-:W-:Y:S02]  /*1ee0*/  USEL UR5, UR5, URZ, UP0 ;  /* 0x0000003f05057287 */ /* 0x000fe40008000000 */
[----:B------:R-:W-:Y:S01]  /*1ef0*/  ULOP3.LUT UR4, UR4, UR6, URZ, 0x3c, !UPT ;  /* 0x0000000604047292 */ /* 0x000fe2000f8e3c3f */
[----:B-1----:R-:W-:Y:S02]  /*1f00*/  ISETP.LE.AND P0, PT, R2, UR18, PT ;  /* 0x0000001202007c0c */ /* 0x002fe4000bf03270 */
[----:B------:R-:W-:Y:S11]  /*1f10*/  QGMMA.64x128x32.F32.E4M3.E4M3 R24, gdesc[UR20], R24, gsb0 ;  /* 0x01e00000141879f3 */ /* 0x000ff60008000818 */
[----:B------:R-:W-:Y:S05]  /*1f20*/  @!P0 BRA `(.L_x_50) ;  /* 0xfffffffc001c8947 */ /* 0x000fea000383ffff */
.L_x_48:
[----:B------:R-:W-:Y:S02]  /*1f30*/  WARPGROUP.DEPBAR.LE gsb0, 0x0 ;  /* 0x00008000000079c5 */ /* 0x000fe40000010000 */
[----:B--2---:R-:W-:Y:S01]  /*1f40*/  BAR.SYNC.DEFER_BLOCKING 0x0 ;  /* 0x0000000000007b1d */ /* 0x004fe20000010000 */
[C---:B----45:R-:W-:Y:S01]  /*1f50*/  IMAD.SHL.U32 R2, R0.reuse, 0x40, RZ ;  /* 0x0000004000027824 */ /* 0x070fe200078e00ff */
[C---:B------:R-:W-:Y:S01]  /*1f60*/  LOP3.LUT R3, R0.reuse, 0x1c, RZ, 0xc0, !PT ;  /* 0x0000001c00037812 */ /* 0x040fe200078ec0ff */
[----:B---3--:R-:W-:Y:S01]  /*1f70*/  IMAD.SHL.U32 R4, R0, 0x2, RZ ;  /* 0x0000000200047824 */ /* 0x008fe200078e00ff */
[----:B------:R-:W-:Y:S02]  /*1f80*/  ELECT P0, URZ, PT ;  /* 0x00000000003f782f */ /* 0x000fe40003800000 */
[----:B------:R-:W-:Y:S01]  /*1f90*/  F2FP.SATFINITE.E4M3.F32.PACK_AB_MERGE_C R88, R89, R88, RZ ;  /* 0x000000585958723e */ /* 0x000fe200048070ff */
[----:B------:R-:W-:Y:S01]  /*1fa0*/  UMOV UR9, UR15 ;  /* 0x0000000f00097c82 */ /* 0x000fe20008000000 */
[----:B------:R-:W-:Y:S01]  /*1fb0*/  LOP3.LUT R2, R2, 0x1800, RZ, 0xc0, !PT ;  /* 0x0000180002027812 */ /* 0x000fe200078ec0ff */
[----:B-1----:R-:W-:Y:S01]  /*1fc0*/  UMOV UR10, UR19 ;  /* 0x00000013000a7c82 */ /* 0x002fe20008000000 */
[----:B------:R-:W-:-:S02]  /*1fd0*/  LOP3.LUT R4, R4, 0x6, RZ, 0xc0, !PT ;  /* 0x0000000604047812 */ /* 0x000fc400078ec0ff */
[----:B------:R-:W-:Y:S01]  /*1fe0*/  F2FP.SATFINITE.E4M3.F32.PACK_AB_MERGE_C R90, R91, R90, RZ ;  /* 0x0000005a5b5a723e */ /* 0x000fe200048070ff */
[----:B------:R-:W-:Y:S01]  /*1ff0*/  IMAD R2, R3, 0x20, R2 ;  /* 0x0000002003027824 */ /* 0x000fe200078e0202 */
[----:B------:R-:W-:Y:S01]  /*2000*/  F2FP.SATFINITE.E4M3.F32.PACK_AB_MERGE_C R92, R93, R92, RZ ;  /* 0x0000005c5d5c723e */ /* 0x000fe200048070ff */
[----:B------:R-:W-:Y:S01]  /*2010*/  IMAD R3, R3, 0x4, R4 ;  /* 0x0000000403037824 */ /* 0x000fe200078e0204 */
[----:B------:R-:W-:Y:S02]  /*2020*/  F2FP.SATFINITE.E4M3.F32.PACK_AB_MERGE_C R94, R95, R94, RZ ;  /* 0x0000005e5f5e723e */ /* 0x000fe400048070ff */
[----:B------:R-:W-:Y:S01]  /*2030*/  F2FP.SATFINITE.E4M3.F32.PACK_AB_MERGE_C R24, R25, R24, RZ ;  /* 0x000000181918723e */ /* 0x000fe200048070ff */
[----:B------:R-:W-:Y:S01]  /*2040*/  IMAD.IADD R3, R2, 0x1, R3 ;  /* 0x0000000102037824 */ /* 0x000fe200078e0203 */
[----:B------:R-:W-:Y:S02]  /*2050*/  F2FP.SATFINITE.E4M3.F32.PACK_AB_MERGE_C R26, R27, R26, RZ ;  /* 0x0000001a1b1a723e */ /* 0x000fe400048070ff */
[----:B------:R-:W-:-:S02]  /*2060*/  F2FP.SATFINITE.E4M3.F32.PACK_AB_MERGE_C R28, R29, R28, RZ ;  /* 0x0000001c1d1c723e */ /* 0x000fc400048070ff */
[----:B------:R-:W-:Y:S01]  /*2070*/  F2FP.SATFINITE.E4M3.F32.PACK_AB_MERGE_C R30, R31, R30, RZ ;  /* 0x0000001e1f1e723e */ /* 0x000fe200048070ff */
[----:B------:R-:W1:Y:S02]  /*2080*/  @!P2 SYNCS.CCTL.IV [UR8+0x6000] ;  /* 0x00600000ff00a9b1 */ /* 0x000e640008000008 */
[----:B-1----:R-:W-:Y:S01]  /*2090*/  BAR.SYNC.DEFER_BLOCKING 0x0 ;  /* 0x0000000000007b1d */ /* 0x002fe20000010000 */
[----:B------:R-:W-:Y:S02]  /*20a0*/  F2FP.SATFINITE.E4M3.F32.PACK_AB_MERGE_C R96, R97, R96, RZ ;  /* 0x000000606160723e */ /* 0x000fe400048070ff */
[----:B------:R-:W-:Y:S02]  /*20b0*/  F2FP.SATFINITE.E4M3.F32.PACK_AB_MERGE_C R98, R99, R98, RZ ;  /* 0x000000626362723e */ /* 0x000fe400048070ff */
[----:B------:R-:W-:Y:S02]  /*20c0*/  F2FP.SATFINITE.E4M3.F32.PACK_AB_MERGE_C R100, R101, R100, RZ ;  /* 0x000000646564723e */ /* 0x000fe400048070ff */
[----:B------:R-:W-:-:S02]  /*20d0*/  F2FP.SATFINITE.E4M3.F32.PACK_AB_MERGE_C R102, R103, R102, RZ ;  /* 0x000000666766723e */ /* 0x000fc400048070ff */
[----:B------:R-:W-:Y:S02]  /*20e0*/  F2FP.SATFINITE.E4M3.F32.PACK_AB_MERGE_C R32, R33, R32, RZ ;  /* 0x000000202120723e */ /* 0x000fe400048070ff */
[----:B------:R-:W-:Y:S02]  /*20f0*/  F2FP.SATFINITE.E4M3.F32.PACK_AB_MERGE_C R34, R35, R34, RZ ;  /* 0x000000222322723e */ /* 0x000fe400048070ff */
[----:B------:R-:W-:Y:S02]  /*2100*/  F2FP.SATFINITE.E4M3.F32.PACK_AB_MERGE_C R36, R37, R36, RZ ;  /* 0x000000242524723e */ /* 0x000fe400048070ff */
[----:B------:R-:W-:Y:S02]  /*2110*/  F2FP.SATFINITE.E4M3.F32.PACK_AB_MERGE_C R38, R39, R38, RZ ;  /* 0x000000262726723e */ /* 0x000fe400048070ff */
[----:B------:R-:W-:Y:S02]  /*2120*/  ISETP.LT.U32.AND P0, PT, R7, 0x20, P0 ;  /* 0x000000200700780c */ /* 0x000fe40000701070 */
[----:B------:R-:W-:-:S02]  /*2130*/  LOP3.LUT R5, R3, 0x10, RZ, 0x3c, !PT ;  /* 0x0000001003057812 */ /* 0x000fc400078e3cff */
[----:B------:R-:W-:Y:S02]  /*2140*/  F2FP.SATFINITE.E4M3.F32.PACK_AB_MERGE_C R104, R105, R104, RZ ;  /* 0x000000686968723e */ /* 0x000fe400048070ff */
[----:B------:R-:W-:Y:S01]  /*2150*/  F2FP.SATFINITE.E4M3.F32.PACK_AB_MERGE_C R106, R107, R106, RZ ;  /* 0x0000006a6b6a723e */ /* 0x000fe200048070ff */
[----:B------:R-:W1:Y:S02]  /*2160*/  @!P2 SYNCS.CCTL.IV [UR8+0x6008] ;  /* 0x00600800ff00a9b1 */ /* 0x000e640008000008 */
[----:B-1----:R-:W-:Y:S01]  /*2170*/  BAR.SYNC.DEFER_BLOCKING 0x0 ;  /* 0x0000000000007b1d */ /* 0x002fe20000010000 */
[----:B------:R-:W-:Y:S02]  /*2180*/  F2FP.SATFINITE.E4M3.F32.PACK_AB_MERGE_C R108, R109, R108, RZ ;  /* 0x0000006c6d6c723e */ /* 0x000fe400048070ff */
[----:B------:R-:W-:Y:S02]  /*2190*/  F2FP.SATFINITE.E4M3.F32.PACK_AB_MERGE_C R110, R111, R110, RZ ;  /* 0x0000006e6f6e723e */ /* 0x000fe400048070ff */
[----:B------:R-:W-:Y:S01]  /*21a0*/  F2FP.SATFINITE.E4M3.F32.PACK_AB_MERGE_C R40, R41, R40, RZ ;  /* 0x000000282928723e */ /* 0x000fe200048070ff */
[----:B------:R-:W-:Y:S01]  /*21b0*/  VOTEU.ANY UP0, P0 ;  /* 0x00000000003f7886 */ /* 0x000fe20000000100 */
[----:B------:R-:W-:Y:S01]  /*21c0*/  F2FP.SATFINITE.E4M3.F32.PACK_AB_MERGE_C R42, R43, R42, RZ ;  /* 0x0000002a2b2a723e */ /* 0x000fe200048070ff */
[----:B------:R-:W-:Y:S01]  /*21d0*/  VOTEU.ANY UP1, P0 ;  /* 0x00000000003f7886 */ /* 0x000fe20000020100 */
[----:B------:R-:W-:-:S02]  /*21e0*/  F2FP.SATFINITE.E4M3.F32.PACK_AB_MERGE_C R44, R45, R44, RZ ;  /* 0x0000002c2d2c723e */ /* 0x000fc400048070ff */
[----:B------:R-:W-:Y:S01]  /*21f0*/  F2FP.SATFINITE.E4M3.F32.PACK_AB_MERGE_C R46, R47, R46, RZ ;  /* 0x0000002e2f2e723e */ /* 0x000fe200048070ff */
[----:B------:R-:W-:Y:S01]  /*2200*/  @UP0 UMOV UR6, UR30 ;  /* 0x0000001e00060c82 */ /* 0x000fe20008000000 */
[----:B------:R-:W-:Y:S01]  /*2210*/  LOP3.LUT R7, R3, 0x20, RZ, 0x3c, !PT ;  /* 0x0000002003077812 */ /* 0x000fe200078e3cff */
[----:B------:R-:W-:Y:S01]  /*2220*/  @UP0 UMOV UR7, UR31 ;  /* 0x0000001f00070c82 */ /* 0x000fe20008000000 */
[----:B------:R-:W-:Y:S02]  /*2230*/  F2FP.SATFINITE.E4M3.F32.PACK_AB_MERGE_C R112, R113, R112, RZ ;  /* 0x000000707170723e */ /* 0x000fe400048070ff */
[----:B------:R-:W-:Y:S02]  /*2240*/  F2FP.SATFINITE.E4M3.F32.PACK_AB_MERGE_C R114, R115, R114, RZ ;  /* 0x000000727372723e */ /* 0x000fe400048070ff */
[----:B------:R-:W-:Y:S02]  /*2250*/  F2FP.SATFINITE.E4M3.F32.PACK_AB_MERGE_C R116, R117, R116, RZ ;  /* 0x000000747574723e */ /* 0x000fe400048070ff */
[----:B------:R-:W-:-:S02]  /*2260*/  F2FP.SATFINITE.E4M3.F32.PACK_AB_MERGE_C R118, R119, R118, RZ ;  /* 0x000000767776723e */ /* 0x000fc400048070ff */
[----:B------:R-:W-:Y:S01]  /*2270*/  F2FP.SATFINITE.E4M3.F32.PACK_AB_MERGE_C R48, R49, R48, RZ ;  /* 0x000000303130723e */ /* 0x000fe200048070ff */
[----:B------:R-:W1:Y:S01]  /*2280*/  @!P2 SYNCS.CCTL.IV [UR8+0x6010] ;  /* 0x00601000ff00a9b1 */ /* 0x000e620008000008 */
[----:B------:R-:W-:Y:S01]  /*2290*/  F2FP.SATFINITE.E4M3.F32.PACK_AB_MERGE_C R50, R51, R50, RZ ;  /* 0x000000323332723e */ /* 0x000fe200048070ff */
[----:B-1----:R-:W-:Y:S01]  /*22a0*/  STS.U16 [R3+UR8], R88 ;  /* 0x0000005803007988 */ /* 0x002fe20008000408 */
[----:B------:R-:W-:Y:S02]  /*22b0*/  F2FP.SATFINITE.E4M3.F32.PACK_AB_MERGE_C R52, R53, R52, RZ ;  /* 0x000000343534723e */ /* 0x000fe400048070ff */
[----:B------:R-:W-:Y:S01]  /*22c0*/  F2FP.SATFINITE.E4M3.F32.PACK_AB_MERGE_C R54, R55, R54, RZ ;  /* 0x000000363736723e */ /* 0x000fe200048070ff */
[----:B------:R-:W-:Y:S01]  /*22d0*/  STS.U16 [R3+UR8+0x400], R90 ;  /* 0x0004005a03007988 */ /* 0x000fe20008000408 */
[----:B------:R-:W-:Y:S02]  /*22e0*/  LOP3.LUT R9, R3, 0x30, RZ, 0x3c, !PT ;  /* 0x0000003003097812 */ /* 0x000fe400078e3cff */
[----:B------:R-:W-:Y:S01]  /*22f0*/  F2FP.SATFINITE.E4M3.F32.PACK_AB_MERGE_C R120, R121, R120, RZ ;  /* 0x000000787978723e */ /* 0x000fe200048070ff */
[----:B------:R-:W-:Y:S01]  /*2300*/  STS.U16 [R3+UR8+0x8], R92 ;  /* 0x0000085c03007988 */ /* 0x000fe20008000408 */
[----:B------:R-:W-:-:S02]  /*2310*/  F2FP.SATFINITE.E4M3.F32.PACK_AB_MERGE_C R122, R123, R122, RZ ;  /* 0x0000007a7b7a723e */ /* 0x000fc400048070ff */
[----:B------:R-:W-:Y:S01]  /*2320*/  F2FP.SATFINITE.E4M3.F32.PACK_AB_MERGE_C R124, R125, R124, RZ ;  /* 0x0000007c7d7c723e */ /* 0x000fe200048070ff */
[----:B------:R-:W-:Y:S01]  /*2330*/  STS.U16 [R3+UR8+0x408], R94 ;  /* 0x0004085e03007988 */ /* 0x000fe20008000408 */
[----:B------:R-:W-:Y:S02]  /*2340*/  F2FP.SATFINITE.E4M3.F32.PACK_AB_MERGE_C R126, R127, R126, RZ ;  /* 0x0000007e7f7e723e */ /* 0x000fe400048070ff */
[----:B------:R-:W-:Y:S01]  /*2350*/  F2FP.SATFINITE.E4M3.F32.PACK_AB_MERGE_C R56, R57, R56, RZ ;  /* 0x000000383938723e */ /* 0x000fe200048070ff */
[----:B------:R-:W-:Y:S01]  /*2360*/  STS.U16 [R3+UR8+0x2000], R24 ;  /* 0x0020001803007988 */ /* 0x000fe20008000408 */
[----:B------:R-:W-:Y:S02]  /*2370*/  F2FP.SATFINITE.E4M3.F32.PACK_AB_MERGE_C R58, R59, R58, RZ ;  /* 0x0000003a3b3a723e */ /* 0x000fe400048070ff */
        /* <DEDUP_REMOVED lines=10> */
[----:B------:R-:W-:Y:S01]  /*2420*/  STS.U16 [R5+UR8], R96 ;  /* 0x0000006005007988 */ /* 0x000fe20008000408 */
        /* <DEDUP_REMOVED lines=20> */
[----:B------:R1:W-:Y:S01]  /*2570*/  STS.U16 [R5+UR8+0x2408], R38 ;  /* 0x0024082605007988 */ /* 0x0003e20008000408 */
[----:B------:R-:W-:Y:S02]  /*2580*/  F2FP.SATFINITE.E4M3.F32.PACK_AB_MERGE_C R150, R151, R150, RZ ;  /* 0x000000969796723e */ /* 0x000fe400048070ff */
[----:B------:R-:W-:Y:S01]  /*2590*/  F2FP.SATFINITE.E4M3.F32.PACK_AB_MERGE_C R80, R81, R80, RZ ;  /* 0x000000505150723e */ /* 0x000fe200048070ff */
[----:B------:R-:W-:Y:S01]  /*25a0*/  STS.U16 [R7+UR8], R104 ;  /* 0x0000006807007988 */ /* 0x000fe20008000408 */
[----:B------:R-:W-:Y:S02]  /*25b0*/  F2FP.SATFINITE.E4M3.F32.PACK_AB_MERGE_C R82, R83, R82, RZ ;  /* 0x000000525352723e */ /* 0x000fe400048070ff */
[----:B------:R-:W-:Y:S01]  /*25c0*/  F2FP.SATFINITE.E4M3.F32.PACK_AB_MERGE_C R84, R85, R84, RZ ;  /* 0x000000545554723e */ /* 0x000fe200048070ff */
[----:B------:R-:W-:Y:S01]  /*25d0*/  STS.U16 [R7+UR8+0x400], R106 ;  /* 0x0004006a07007988 */ /* 0x000fe20008000408 */
[----:B------:R-:W-:-:S02]  /*25e0*/  F2FP.SATFINITE.E4M3.F32.PACK_AB_MERGE_C R86, R87, R86, RZ ;  /* 0x000000565756723e */ /* 0x000fc400048070ff */
[C---:B-1----:R-:W-:Y:S01]  /*25f0*/  LOP3.LUT R5, R3.reuse, 0x40, RZ, 0x3c, !PT ;  /* 0x0000004003057812 */ /* 0x042fe200078e3cff */
[----:B------:R-:W-:Y:S04]  /*2600*/  STS.U16 [R7+UR8+0x8], R108 ;  /* 0x0000086c07007988 */ /* 0x000fe80008000408 */
[----:B------:R-:W-:Y:S04]  /*2610*/  STS.U16 [R7+UR8+0x408], R110 ;  /* 0x0004086e07007988 */ /* 0x000fe80008000408 */
[----:B------:R-:W-:Y:S04]  /*2620*/  STS.U16 [R7+UR8+0x2000], R40 ;  /* 0x0020002807007988 */ /* 0x000fe80008000408 */
[----:B------:R-:W-:Y:S04]  /*2630*/  STS.U16 [R7+UR8+0x2400], R42 ;  /* 0x0024002a07007988 */ /* 0x000fe80008000408 */
[----:B------:R-:W-:Y:S04]  /*2640*/  STS.U16 [R7+UR8+0x2008], R44 ;  /* 0x0020082c07007988 */ /* 0x000fe80008000408 */
[----:B------:R1:W-:Y:S04]  /*2650*/  STS.U16 [R7+UR8+0x2408], R46 ;  /* 0x0024082e07007988 */ /* 0x0003e80008000408 */
[----:B------:R-:W-:Y:S04]  /*2660*/  STS.U16 [R9+UR8], R112 ;  /* 0x0000007009007988 */ /* 0x000fe80008000408 */
[----:B------:R-:W-:Y:S01]  /*2670*/  STS.U16 [R9+UR8+0x400], R114 ;  /* 0x0004007209007988 */ /* 0x000fe20008000408 */
[----:B-1----:R-:W-:-:S03]  /*2680*/  LOP3.LUT R7, R3, 0x50, RZ, 0x3c, !PT ;  /* 0x0000005003077812 */ /* 0x002fc600078e3cff */
        /* <DEDUP_REMOVED lines=8> */
[----:B-1----:R-:W-:-:S02]  /*2710*/  LOP3.LUT R9, R3, 0x60, RZ, 0x3c, !PT ;  /* 0x0000006003097812 */ /* 0x002fc400078e3cff */
[----:B------:R-:W-:Y:S01]  /*2720*/  LOP3.LUT R3, R3, 0x70, RZ, 0x3c, !PT ;  /* 0x0000007003037812 */ /* 0x000fe200078e3cff */
[----:B------:R-:W-:Y:S04]  /*2730*/  STS.U16 [R5+UR8+0x8], R124 ;  /* 0x0000087c05007988 */ /* 0x000fe80008000408 */
[----:B------:R-:W-:Y:S04]  /*2740*/  STS.U16 [R5+UR8+0x408], R126 ;  /* 0x0004087e05007988 */ /* 0x000fe80008000408 */
[----:B------:R-:W-:Y:S04]  /*2750*/  STS.U16 [R5+UR8+0x2000], R56 ;  /* 0x0020003805007988 */ /* 0x000fe80008000408 */
[----:B------:R-:W-:Y:S04]  /*2760*/  STS.U16 [R5+UR8+0x2400], R58 ;  /* 0x0024003a05007988 */ /* 0x000fe80008000408 */
[----:B------:R-:W-:Y:S04]  /*2770*/  STS.U16 [R5+UR8+0x2008], R60 ;  /* 0x0020083c05007988 */ /* 0x000fe80008000408 */
[----:B------:R-:W-:Y:S04]  /*2780*/  STS.U16 [R5+UR8+0x2408], R62 ;  /* 0x0024083e05007988 */ /* 0x000fe80008000408 */
[----:B------:R-:W-:Y:S04]  /*2790*/  STS.U16 [R7+UR8], R128 ;  /* 0x0000008007007988 */ /* 0x000fe80008000408 */
[----:B------:R-:W-:Y:S04]  /*27a0*/  STS.U16 [R7+UR8+0x400], R130 ;  /* 0x0004008207007988 */ /* 0x000fe80008000408 */
        /* <DEDUP_REMOVED lines=21> */
[----:B------:R-:W-:Y:S01]  /*2900*/  STS.U16 [R3+UR8+0x2408], R86 ;  /* 0x0024085603007988 */ /* 0x000fe20008000408 */
[----:B------:R1:W-:Y:S06]  /*2910*/  MEMBAR.ALL.CTA ;  /* 0x0000000000007992 */ /* 0x0003ec0000008000 */
[----:B-1----:R-:W1:Y:S02]  /*2920*/  FENCE.VIEW.ASYNC.S ;  /* 0x00000000000073c6 */ /* 0x002e640000000000 */
[----:B-1----:R-:W-:Y:S06]  /*2930*/  BAR.SYNC.DEFER_BLOCKING 0x0 ;  /* 0x0000000000007b1d */ /* 0x002fec0000010000 */
[----:B------:R1:W-:Y:S01]  /*2940*/  @UP1 UTMASTG.2D [UR8], [UR6] ;  /* 0x00000008060013b5 */ /* 0x0003e20008008000 */
[----:B------:R0:W-:Y:S01]  /*2950*/  UTMACMDFLUSH ;  /* 0x00000000000079b7 */ /* 0x0001e20000000000 */
[----:B------:R-:W-:-:S04]  /*2960*/  DEPBAR.LE SB0, 0x0 ;  /* 0x000080000000791a */ /* 0x000fc80000000000 */
[----:B------:R-:W-:Y:S06]  /*2970*/  BAR.SYNC.DEFER_BLOCKING 0x0 ;  /* 0x0000000000007b1d */ /* 0x000fec0000010000 */
[----:B-1----:R-:W-:Y:S05]  /*2980*/  EXIT ;  /* 0x000000000000794d */ /* 0x002fea0003800000 */
.L_x_49:
[----:B------:R-:W1:Y:S02]  /*2990*/  SYNCS.PHASECHK.TRANS64.TRYWAIT P0, [UR32+0x6000], R2 ;  /* 0x00600002ff0075a7 */ /* 0x000e640008000160 */
[----:B-1----:R-:W-:Y:S05]  /*29a0*/  @!P0 BRA `(.L_x_49) ;  /* 0xfffffffc00f88947 */ /* 0x002fea000383ffff */
[----:B------:R-:W-:Y:S05]  /*29b0*/  BRA `(.L_x_51) ;  /* 0xfffffff400147947 */ /* 0x000fea000383ffff */
.L_x_52:
[----:B------:R-:W-:-:S00]  /*29c0*/  BRA `(.L_x_52) ;  /* 0xfffffffc00fc7947 */ /* 0x000fc0000383ffff */
[----:B------:R-:W-:-:S00]  /*29d0*/  NOP ;  /* 0x0000000000007918 */ /* 0x000fc00000000000 */
        /* <DEDUP_REMOVED lines=10> */
.L_x_53:


//--------------------- .nv.shared.gluon_wgmma    --------------------------
	.section	.nv.shared.gluon_wgmma,"aw",@nobits
	.sectionflags	@""
	.align	16
	.zero		1024


//--------------------- .nv.shared.reserved.0     --------------------------
	.section	.nv.shared.reserved.0,"aw",@nobits
	.weak		__nv_reservedSMEM_offset_0_alias
	.size		__nv_reservedSMEM_offset_0_alias, 0, 0
	.other		__nv_reservedSMEM_offset_0_alias,@"STO_CUDA_RESERVED_SHARED STV_DEFAULT"
__nv_reservedSMEM_offset_0_alias:
	.zero		0


//--------------------- .nv.constant0.gluon_wgmma --------------------------
	.section	.nv.constant0.gluon_wgmma,"a",@progbits
	.sectionflags	@""
	.align	4
.nv.constant0.gluon_wgmma:
	.zero		608


//--------------------- SYMBOLS --------------------------

	.type		.nv.reservedSmem.offset0,@object
	.size		.nv.reservedSmem.offset0,0x4
